//
// Generated by NVIDIA NVVM Compiler
//
// Compiler Build ID: CL-36424714
// Cuda compilation tools, release 13.0, V13.0.88
// Based on NVVM 20.0.0
//

.version 9.0
.target sm_100
.address_size 64

	// .globl	_Z7softmaxiiPfS_

.visible .entry _Z7softmaxiiPfS_(
	.param .u32 _Z7softmaxiiPfS__param_0,
	.param .u32 _Z7softmaxiiPfS__param_1,
	.param .u64 .ptr .align 1 _Z7softmaxiiPfS__param_2,
	.param .u64 .ptr .align 1 _Z7softmaxiiPfS__param_3
)
{
	.reg .pred 	%p<22>;
	.reg .b32 	%r<69>;
	.reg .b32 	%f<255>;
	.reg .b64 	%rd<61>;

	ld.param.u32 	%r38, [_Z7softmaxiiPfS__param_0];
	ld.param.u32 	%r37, [_Z7softmaxiiPfS__param_1];
	ld.param.u64 	%rd16, [_Z7softmaxiiPfS__param_2];
	ld.param.u64 	%rd15, [_Z7softmaxiiPfS__param_3];
	cvta.to.global.u64 	%rd1, %rd16;
	mov.u32 	%r39, %ctaid.x;
	mov.u32 	%r40, %ntid.x;
	mov.u32 	%r41, %tid.x;
	mad.lo.s32 	%r1, %r39, %r40, %r41;
	mov.u32 	%r42, %ctaid.y;
	mov.u32 	%r43, %ntid.y;
	mov.u32 	%r44, %tid.y;
	mad.lo.s32 	%r2, %r42, %r43, %r44;
	setp.ge.s32 	%p1, %r2, %r38;
	setp.ge.s32 	%p2, %r1, %r37;
	or.pred  	%p3, %p1, %p2;
	@%p3 bra 	$L__BB0_29;
	mul.lo.s32 	%r3, %r37, %r2;
	mul.wide.s32 	%rd17, %r3, 4;
	add.s64 	%rd2, %rd1, %rd17;
	ld.global.f32 	%f244, [%rd2];
	setp.lt.s32 	%p4, %r37, 2;
	@%p4 bra 	$L__BB0_15;
	add.s32 	%r4, %r37, -1;
	add.s32 	%r46, %r37, -2;
	and.b32  	%r5, %r4, 15;
	setp.lt.u32 	%p5, %r46, 15;
	mov.b32 	%r59, 1;
	@%p5 bra 	$L__BB0_6;
	and.b32  	%r48, %r4, -16;
	neg.s32 	%r63, %r48;
	add.s32 	%r49, %r3, 1;
	mul.wide.u32 	%rd18, %r49, 4;
	add.s64 	%rd19, %rd18, %rd1;
	add.s64 	%rd58, %rd19, 32;
	mov.b32 	%r62, 0;
$L__BB0_4:
	.pragma "nounroll";
	ld.global.f32 	%f29, [%rd58+-32];
	max.f32 	%f30, %f244, %f29;
	ld.global.f32 	%f31, [%rd58+-28];
	max.f32 	%f32, %f30, %f31;
	ld.global.f32 	%f33, [%rd58+-24];
	max.f32 	%f34, %f32, %f33;
	ld.global.f32 	%f35, [%rd58+-20];
	max.f32 	%f36, %f34, %f35;
	ld.global.f32 	%f37, [%rd58+-16];
	max.f32 	%f38, %f36, %f37;
	ld.global.f32 	%f39, [%rd58+-12];
	max.f32 	%f40, %f38, %f39;
	ld.global.f32 	%f41, [%rd58+-8];
	max.f32 	%f42, %f40, %f41;
	ld.global.f32 	%f43, [%rd58+-4];
	max.f32 	%f44, %f42, %f43;
	ld.global.f32 	%f45, [%rd58];
	max.f32 	%f46, %f44, %f45;
	ld.global.f32 	%f47, [%rd58+4];
	max.f32 	%f48, %f46, %f47;
	ld.global.f32 	%f49, [%rd58+8];
	max.f32 	%f50, %f48, %f49;
	ld.global.f32 	%f51, [%rd58+12];
	max.f32 	%f52, %f50, %f51;
	ld.global.f32 	%f53, [%rd58+16];
	max.f32 	%f54, %f52, %f53;
	ld.global.f32 	%f55, [%rd58+20];
	max.f32 	%f56, %f54, %f55;
	ld.global.f32 	%f57, [%rd58+24];
	max.f32 	%f58, %f56, %f57;
	ld.global.f32 	%f59, [%rd58+28];
	max.f32 	%f244, %f58, %f59;
	add.s32 	%r63, %r63, 16;
	add.s32 	%r62, %r62, 16;
	add.s64 	%rd58, %rd58, 64;
	setp.eq.s32 	%p6, %r63, 0;
	@%p6 bra 	$L__BB0_5;
	bra.uni 	$L__BB0_4;
$L__BB0_5:
	add.s32 	%r59, %r62, 1;
$L__BB0_6:
	setp.eq.s32 	%p7, %r5, 0;
	@%p7 bra 	$L__BB0_15;
	and.b32  	%r9, %r4, 7;
	setp.lt.u32 	%p8, %r5, 8;
	@%p8 bra 	$L__BB0_9;
	add.s32 	%r50, %r59, %r3;
	mul.wide.u32 	%rd20, %r50, 4;
	add.s64 	%rd21, %rd1, %rd20;
	ld.global.f32 	%f61, [%rd21];
	max.f32 	%f62, %f244, %f61;
	cvt.u64.u32 	%rd22, %r3;
	cvt.u64.u32 	%rd23, %r59;
	add.s64 	%rd24, %rd23, %rd22;
	shl.b64 	%rd25, %rd24, 2;
	add.s64 	%rd26, %rd1, %rd25;
	ld.global.f32 	%f63, [%rd26+4];
	max.f32 	%f64, %f62, %f63;
	ld.global.f32 	%f65, [%rd26+8];
	max.f32 	%f66, %f64, %f65;
	ld.global.f32 	%f67, [%rd26+12];
	max.f32 	%f68, %f66, %f67;
	ld.global.f32 	%f69, [%rd26+16];
	max.f32 	%f70, %f68, %f69;
	ld.global.f32 	%f71, [%rd26+20];
	max.f32 	%f72, %f70, %f71;
	ld.global.f32 	%f73, [%rd26+24];
	max.f32 	%f74, %f72, %f73;
	ld.global.f32 	%f75, [%rd26+28];
	max.f32 	%f244, %f74, %f75;
	add.s32 	%r59, %r59, 8;
$L__BB0_9:
	setp.eq.s32 	%p9, %r9, 0;
	@%p9 bra 	$L__BB0_15;
	and.b32  	%r12, %r4, 3;
	setp.lt.u32 	%p10, %r9, 4;
	@%p10 bra 	$L__BB0_12;
	add.s32 	%r51, %r59, %r3;
	mul.wide.u32 	%rd27, %r51, 4;
	add.s64 	%rd28, %rd1, %rd27;
	ld.global.f32 	%f77, [%rd28];
	max.f32 	%f78, %f244, %f77;
	cvt.u64.u32 	%rd29, %r3;
	cvt.u64.u32 	%rd30, %r59;
	add.s64 	%rd31, %rd30, %rd29;
	shl.b64 	%rd32, %rd31, 2;
	add.s64 	%rd33, %rd1, %rd32;
	ld.global.f32 	%f79, [%rd33+4];
	max.f32 	%f80, %f78, %f79;
	ld.global.f32 	%f81, [%rd33+8];
	max.f32 	%f82, %f80, %f81;
	ld.global.f32 	%f83, [%rd33+12];
	max.f32 	%f244, %f82, %f83;
	add.s32 	%r59, %r59, 4;
$L__BB0_12:
	setp.eq.s32 	%p11, %r12, 0;
	@%p11 bra 	$L__BB0_15;
	add.s32 	%r52, %r59, %r3;
	mul.wide.u32 	%rd34, %r52, 4;
	add.s64 	%rd57, %rd1, %rd34;
	neg.s32 	%r61, %r12;
$L__BB0_14:
	.pragma "nounroll";
	ld.global.f32 	%f84, [%rd57];
	max.f32 	%f244, %f244, %f84;
	add.s64 	%rd57, %rd57, 4;
	add.s32 	%r61, %r61, 1;
	setp.ne.s32 	%p12, %r61, 0;
	@%p12 bra 	$L__BB0_14;
$L__BB0_15:
	setp.lt.s32 	%p13, %r37, 1;
	mov.f32 	%f254, 0f00000000;
	@%p13 bra 	$L__BB0_28;
	and.b32  	%r18, %r37, 15;
	setp.lt.u32 	%p14, %r37, 16;
	mov.f32 	%f254, 0f00000000;
	mov.b32 	%r65, 0;
	@%p14 bra 	$L__BB0_19;
	and.b32  	%r65, %r37, 2147483632;
	neg.s32 	%r64, %r65;
	mul.wide.u32 	%rd35, %r3, 4;
	add.s64 	%rd36, %rd35, %rd1;
	add.s64 	%rd59, %rd36, 32;
	mov.f32 	%f254, 0f00000000;
$L__BB0_18:
	.pragma "nounroll";
	ld.global.f32 	%f89, [%rd59+-32];
	sub.f32 	%f90, %f89, %f244;
	mul.f32 	%f91, %f90, 0f3FB8AA3B;
	ex2.approx.f32 	%f92, %f91;
	add.f32 	%f93, %f254, %f92;
	ld.global.f32 	%f94, [%rd59+-28];
	sub.f32 	%f95, %f94, %f244;
	mul.f32 	%f96, %f95, 0f3FB8AA3B;
	ex2.approx.f32 	%f97, %f96;
	add.f32 	%f98, %f93, %f97;
	ld.global.f32 	%f99, [%rd59+-24];
	sub.f32 	%f100, %f99, %f244;
	mul.f32 	%f101, %f100, 0f3FB8AA3B;
	ex2.approx.f32 	%f102, %f101;
	add.f32 	%f103, %f98, %f102;
	ld.global.f32 	%f104, [%rd59+-20];
	sub.f32 	%f105, %f104, %f244;
	mul.f32 	%f106, %f105, 0f3FB8AA3B;
	ex2.approx.f32 	%f107, %f106;
	add.f32 	%f108, %f103, %f107;
	ld.global.f32 	%f109, [%rd59+-16];
	sub.f32 	%f110, %f109, %f244;
	mul.f32 	%f111, %f110, 0f3FB8AA3B;
	ex2.approx.f32 	%f112, %f111;
	add.f32 	%f113, %f108, %f112;
	ld.global.f32 	%f114, [%rd59+-12];
	sub.f32 	%f115, %f114, %f244;
	mul.f32 	%f116, %f115, 0f3FB8AA3B;
	ex2.approx.f32 	%f117, %f116;
	add.f32 	%f118, %f113, %f117;
	ld.global.f32 	%f119, [%rd59+-8];
	sub.f32 	%f120, %f119, %f244;
	mul.f32 	%f121, %f120, 0f3FB8AA3B;
	ex2.approx.f32 	%f122, %f121;
	add.f32 	%f123, %f118, %f122;
	ld.global.f32 	%f124, [%rd59+-4];
	sub.f32 	%f125, %f124, %f244;
	mul.f32 	%f126, %f125, 0f3FB8AA3B;
	ex2.approx.f32 	%f127, %f126;
	add.f32 	%f128, %f123, %f127;
	ld.global.f32 	%f129, [%rd59];
	sub.f32 	%f130, %f129, %f244;
	mul.f32 	%f131, %f130, 0f3FB8AA3B;
	ex2.approx.f32 	%f132, %f131;
	add.f32 	%f133, %f128, %f132;
	ld.global.f32 	%f134, [%rd59+4];
	sub.f32 	%f135, %f134, %f244;
	mul.f32 	%f136, %f135, 0f3FB8AA3B;
	ex2.approx.f32 	%f137, %f136;
	add.f32 	%f138, %f133, %f137;
	ld.global.f32 	%f139, [%rd59+8];
	sub.f32 	%f140, %f139, %f244;
	mul.f32 	%f141, %f140, 0f3FB8AA3B;
	ex2.approx.f32 	%f142, %f141;
	add.f32 	%f143, %f138, %f142;
	ld.global.f32 	%f144, [%rd59+12];
	sub.f32 	%f145, %f144, %f244;
	mul.f32 	%f146, %f145, 0f3FB8AA3B;
	ex2.approx.f32 	%f147, %f146;
	add.f32 	%f148, %f143, %f147;
	ld.global.f32 	%f149, [%rd59+16];
	sub.f32 	%f150, %f149, %f244;
	mul.f32 	%f151, %f150, 0f3FB8AA3B;
	ex2.approx.f32 	%f152, %f151;
	add.f32 	%f153, %f148, %f152;
	ld.global.f32 	%f154, [%rd59+20];
	sub.f32 	%f155, %f154, %f244;
	mul.f32 	%f156, %f155, 0f3FB8AA3B;
	ex2.approx.f32 	%f157, %f156;
	add.f32 	%f158, %f153, %f157;
	ld.global.f32 	%f159, [%rd59+24];
	sub.f32 	%f160, %f159, %f244;
	mul.f32 	%f161, %f160, 0f3FB8AA3B;
	ex2.approx.f32 	%f162, %f161;
	add.f32 	%f163, %f158, %f162;
	ld.global.f32 	%f164, [%rd59+28];
	sub.f32 	%f165, %f164, %f244;
	mul.f32 	%f166, %f165, 0f3FB8AA3B;
	ex2.approx.f32 	%f167, %f166;
	add.f32 	%f254, %f163, %f167;
	add.s32 	%r64, %r64, 16;
	add.s64 	%rd59, %rd59, 64;
	setp.ne.s32 	%p15, %r64, 0;
	@%p15 bra 	$L__BB0_18;
$L__BB0_19:
	setp.eq.s32 	%p16, %r18, 0;
	@%p16 bra 	$L__BB0_28;
	and.b32  	%r28, %r37, 7;
	setp.lt.u32 	%p17, %r18, 8;
	@%p17 bra 	$L__BB0_22;
	add.s32 	%r54, %r65, %r3;
	mul.wide.u32 	%rd37, %r54, 4;
	add.s64 	%rd38, %rd1, %rd37;
	ld.global.f32 	%f169, [%rd38];
	sub.f32 	%f170, %f169, %f244;
	mul.f32 	%f171, %f170, 0f3FB8AA3B;
	ex2.approx.f32 	%f172, %f171;
	add.f32 	%f173, %f254, %f172;
	cvt.u64.u32 	%rd39, %r3;
	cvt.u64.u32 	%rd40, %r65;
	add.s64 	%rd41, %rd40, %rd39;
	shl.b64 	%rd42, %rd41, 2;
	add.s64 	%rd43, %rd1, %rd42;
	ld.global.f32 	%f174, [%rd43+4];
	sub.f32 	%f175, %f174, %f244;
	mul.f32 	%f176, %f175, 0f3FB8AA3B;
	ex2.approx.f32 	%f177, %f176;
	add.f32 	%f178, %f173, %f177;
	ld.global.f32 	%f179, [%rd43+8];
	sub.f32 	%f180, %f179, %f244;
	mul.f32 	%f181, %f180, 0f3FB8AA3B;
	ex2.approx.f32 	%f182, %f181;
	add.f32 	%f183, %f178, %f182;
	ld.global.f32 	%f184, [%rd43+12];
	sub.f32 	%f185, %f184, %f244;
	mul.f32 	%f186, %f185, 0f3FB8AA3B;
	ex2.approx.f32 	%f187, %f186;
	add.f32 	%f188, %f183, %f187;
	ld.global.f32 	%f189, [%rd43+16];
	sub.f32 	%f190, %f189, %f244;
	mul.f32 	%f191, %f190, 0f3FB8AA3B;
	ex2.approx.f32 	%f192, %f191;
	add.f32 	%f193, %f188, %f192;
	ld.global.f32 	%f194, [%rd43+20];
	sub.f32 	%f195, %f194, %f244;
	mul.f32 	%f196, %f195, 0f3FB8AA3B;
	ex2.approx.f32 	%f197, %f196;
	add.f32 	%f198, %f193, %f197;
	ld.global.f32 	%f199, [%rd43+24];
	sub.f32 	%f200, %f199, %f244;
	mul.f32 	%f201, %f200, 0f3FB8AA3B;
	ex2.approx.f32 	%f202, %f201;
	add.f32 	%f203, %f198, %f202;
	ld.global.f32 	%f204, [%rd43+28];
	sub.f32 	%f205, %f204, %f244;
	mul.f32 	%f206, %f205, 0f3FB8AA3B;
	ex2.approx.f32 	%f207, %f206;
	add.f32 	%f254, %f203, %f207;
	add.s32 	%r65, %r65, 8;
$L__BB0_22:
	setp.eq.s32 	%p18, %r28, 0;
	@%p18 bra 	$L__BB0_28;
	and.b32  	%r31, %r37, 3;
	setp.lt.u32 	%p19, %r28, 4;
	@%p19 bra 	$L__BB0_25;
	add.s32 	%r55, %r65, %r3;
	mul.wide.u32 	%rd44, %r55, 4;
	add.s64 	%rd45, %rd1, %rd44;
	ld.global.f32 	%f209, [%rd45];
	sub.f32 	%f210, %f209, %f244;
	mul.f32 	%f211, %f210, 0f3FB8AA3B;
	ex2.approx.f32 	%f212, %f211;
	add.f32 	%f213, %f254, %f212;
	cvt.u64.u32 	%rd46, %r3;
	cvt.u64.u32 	%rd47, %r65;
	add.s64 	%rd48, %rd47, %rd46;
	shl.b64 	%rd49, %rd48, 2;
	add.s64 	%rd50, %rd1, %rd49;
	ld.global.f32 	%f214, [%rd50+4];
	sub.f32 	%f215, %f214, %f244;
	mul.f32 	%f216, %f215, 0f3FB8AA3B;
	ex2.approx.f32 	%f217, %f216;
	add.f32 	%f218, %f213, %f217;
	ld.global.f32 	%f219, [%rd50+8];
	sub.f32 	%f220, %f219, %f244;
	mul.f32 	%f221, %f220, 0f3FB8AA3B;
	ex2.approx.f32 	%f222, %f221;
	add.f32 	%f223, %f218, %f222;
	ld.global.f32 	%f224, [%rd50+12];
	sub.f32 	%f225, %f224, %f244;
	mul.f32 	%f226, %f225, 0f3FB8AA3B;
	ex2.approx.f32 	%f227, %f226;
	add.f32 	%f254, %f223, %f227;
	add.s32 	%r65, %r65, 4;
$L__BB0_25:
	setp.eq.s32 	%p20, %r31, 0;
	@%p20 bra 	$L__BB0_28;
	add.s32 	%r56, %r65, %r3;
	mul.wide.u32 	%rd51, %r56, 4;
	add.s64 	%rd60, %rd1, %rd51;
	neg.s32 	%r68, %r31;
$L__BB0_27:
	.pragma "nounroll";
	ld.global.f32 	%f228, [%rd60];
	sub.f32 	%f229, %f228, %f244;
	mul.f32 	%f230, %f229, 0f3FB8AA3B;
	ex2.approx.f32 	%f231, %f230;
	add.f32 	%f254, %f254, %f231;
	add.s64 	%rd60, %rd60, 4;
	add.s32 	%r68, %r68, 1;
	setp.ne.s32 	%p21, %r68, 0;
	@%p21 bra 	$L__BB0_27;
$L__BB0_28:
	add.s32 	%r57, %r3, %r1;
	mul.wide.s32 	%rd52, %r1, 4;
	add.s64 	%rd53, %rd2, %rd52;
	ld.global.f32 	%f232, [%rd53];
	sub.f32 	%f233, %f232, %f244;
	mul.f32 	%f234, %f233, 0f3FB8AA3B;
	ex2.approx.f32 	%f235, %f234;
	div.rn.f32 	%f236, %f235, %f254;
	cvta.to.global.u64 	%rd54, %rd15;
	mul.wide.s32 	%rd55, %r57, 4;
	add.s64 	%rd56, %rd54, %rd55;
	st.global.f32 	[%rd56], %f236;
$L__BB0_29:
	ret;

}


// ===== COMPILED SASS (sm_100) =====

	.target	sm_100

	.elftype	@"ET_EXEC"


//--------------------- .note.nv.tkinfo           --------------------------
	.section	.note.nv.tkinfo,"",@"SHT_NOTE"
	.sectionflags	@"SHF_NOTE_NV_TKINFO"
	.tkinfo
        /*0018*/ 	.word	0x00000002
        /*0030*/ 	.string	""
        /*0030*/ 	.string	"ptxas"
        /*0030*/ 	.string	"Cuda compilation tools, release 13.0, V13.0.88"
        /*0030*/ 	.string	"Build cuda_13.0.r13.0/compiler.36424714_0"
        /*0030*/ 	.string	"-arch sm_100 -m 64 "



//--------------------- .note.nv.cuinfo           --------------------------
	.section	.note.nv.cuinfo,"",@"SHT_NOTE"
	.sectionflags	@"SHF_NOTE_NV_CUINFO"
        /*0018*/ 	.short	0x0002
        /*001a*/ 	.short	0x0064
        /*001c*/ 	.short	0x0082
	.zero		2


//--------------------- .nv.info                  --------------------------
	.section	.nv.info,"",@"SHT_CUDA_INFO"
	.align	4


	//----- nvinfo : EIATTR_REGCOUNT
	.align		4
        /*0000*/ 	.byte	0x04, 0x2f
        /*0002*/ 	.short	(.L_1 - .L_0)
	.align		4
.L_0:
        /*0004*/ 	.word	index@(_Z7softmaxiiPfS_)
        /*0008*/ 	.word	0x00000020


	//----- nvinfo : EIATTR_FRAME_SIZE
	.align		4
.L_1:
        /*000c*/ 	.byte	0x04, 0x11
        /*000e*/ 	.short	(.L_3 - .L_2)
	.align		4
.L_2:
        /*0010*/ 	.word	index@($__internal_0_$__cuda_sm3x_div_rn_noftz_f32_slowpath)
        /*0014*/ 	.word	0x00000000


	//----- nvinfo : EIATTR_FRAME_SIZE
	.align		4
.L_3:
        /*0018*/ 	.byte	0x04, 0x11
        /*001a*/ 	.short	(.L_5 - .L_4)
	.align		4
.L_4:
        /*001c*/ 	.word	index@(_Z7softmaxiiPfS_)
        /*0020*/ 	.word	0x00000000


	//----- nvinfo : EIATTR_MIN_STACK_SIZE
	.align		4
.L_5:
        /*0024*/ 	.byte	0x04, 0x12
        /*0026*/ 	.short	(.L_7 - .L_6)
	.align		4
.L_6:
        /*0028*/ 	.word	index@(_Z7softmaxiiPfS_)
        /*002c*/ 	.word	0x00000000
.L_7:


//--------------------- .nv.compat                --------------------------
	.section	.nv.compat,"",@"SHT_CUDA_COMPAT_INFO"
	.align	4
        /*0000*/ 	.byte	0x02, 0x09, 0x00, 0x00, 0x02, 0x02, 0x01, 0x00, 0x02, 0x05, 0x05, 0x00, 0x03, 0x07, 0x01, 0x01
        /*0010*/ 	.byte	0x02, 0x03, 0x00, 0x00, 0x02, 0x06, 0x01, 0x00, 0x04, 0x0b, 0x08, 0x00, 0x01, 0x00, 0x00, 0x00
        /*0020*/ 	.byte	0x00, 0x00, 0x00, 0x00


//--------------------- .nv.info._Z7softmaxiiPfS_ --------------------------
	.section	.nv.info._Z7softmaxiiPfS_,"",@"SHT_CUDA_INFO"
	.sectionflags	@""
	.align	4


	//----- nvinfo : EIATTR_CUDA_API_VERSION
	.align		4
        /*0000*/ 	.byte	0x04, 0x37
        /*0002*/ 	.short	(.L_9 - .L_8)
.L_8:
        /*0004*/ 	.word	0x00000082


	//----- nvinfo : EIATTR_KPARAM_INFO
	.align		4
.L_9:
        /*0008*/ 	.byte	0x04, 0x17
        /*000a*/ 	.short	(.L_11 - .L_10)
.L_10:
        /*000c*/ 	.word	0x00000000
        /*0010*/ 	.short	0x0003
        /*0012*/ 	.short	0x0010
        /*0014*/ 	.byte	0x00, 0xf5, 0x21, 0x00


	//----- nvinfo : EIATTR_KPARAM_INFO
	.align		4
.L_11:
        /*0018*/ 	.byte	0x04, 0x17
        /*001a*/ 	.short	(.L_13 - .L_12)
.L_12:
        /*001c*/ 	.word	0x00000000
        /*0020*/ 	.short	0x0002
        /*0022*/ 	.short	0x0008
        /*0024*/ 	.byte	0x00, 0xf5, 0x21, 0x00


	//----- nvinfo : EIATTR_KPARAM_INFO
	.align		4
.L_13:
        /*0028*/ 	.byte	0x04, 0x17
        /*002a*/ 	.short	(.L_15 - .L_14)
.L_14:
        /*002c*/ 	.word	0x00000000
        /*0030*/ 	.short	0x0001
        /*0032*/ 	.short	0x0004
        /*0034*/ 	.byte	0x00, 0xf0, 0x11, 0x00


	//----- nvinfo : EIATTR_KPARAM_INFO
	.align		4
.L_15:
        /*0038*/ 	.byte	0x04, 0x17
        /*003a*/ 	.short	(.L_17 - .L_16)
.L_16:
        /*003c*/ 	.word	0x00000000
        /*0040*/ 	.short	0x0000
        /*0042*/ 	.short	0x0000
        /*0044*/ 	.byte	0x00, 0xf0, 0x11, 0x00


	//----- nvinfo : EIATTR_SPARSE_MMA_MASK
	.align		4
.L_17:
        /*0048*/ 	.byte	0x03, 0x50
        /*004a*/ 	.short	0x0000


	//----- nvinfo : EIATTR_MAXREG_COUNT
	.align		4
        /*004c*/ 	.byte	0x03, 0x1b
        /*004e*/ 	.short	0x00ff


	//----- nvinfo : EIATTR_MERCURY_ISA_VERSION
	.align		4
        /*0050*/ 	.byte	0x03, 0x5f
        /*0052*/ 	.short	0x0101


	//----- nvinfo : EIATTR_VRC_CTA_INIT_COUNT
	.align		4
        /*0054*/ 	.byte	0x02, 0x4a
	.zero		1
	.zero		1


	//----- nvinfo : EIATTR_EXIT_INSTR_OFFSETS
	.align		4
        /*0058*/ 	.byte	0x04, 0x1c
        /*005a*/ 	.short	(.L_19 - .L_18)


	//   ....[0]....
.L_18:
        /*005c*/ 	.word	0x000000c0


	//   ....[1]....
        /*0060*/ 	.word	0x00001be0


	//----- nvinfo : EIATTR_CRS_STACK_SIZE
	.align		4
.L_19:
        /*0064*/ 	.byte	0x04, 0x1e
        /*0066*/ 	.short	(.L_21 - .L_20)
.L_20:
        /*0068*/ 	.word	0x00000000


	//----- nvinfo : EIATTR_CBANK_PARAM_SIZE
	.align		4
.L_21:
        /*006c*/ 	.byte	0x03, 0x19
        /*006e*/ 	.short	0x0018


	//----- nvinfo : EIATTR_PARAM_CBANK
	.align		4
        /*0070*/ 	.byte	0x04, 0x0a
        /*0072*/ 	.short	(.L_23 - .L_22)
	.align		4
.L_22:
        /*0074*/ 	.word	index@(.nv.constant0._Z7softmaxiiPfS_)
        /*0078*/ 	.short	0x0380
        /*007a*/ 	.short	0x0018


	//----- nvinfo : EIATTR_SW_WAR
	.align		4
.L_23:
        /*007c*/ 	.byte	0x04, 0x36
        /*007e*/ 	.short	(.L_25 - .L_24)
.L_24:
        /*0080*/ 	.word	0x00000008
.L_25:


//--------------------- .nv.callgraph             --------------------------
	.section	.nv.callgraph,"",@"SHT_CUDA_CALLGRAPH"
	.align	4
	.sectionentsize	8
	.align		4
        /*0000*/ 	.word	0x00000000
	.align		4
        /*0004*/ 	.word	0xffffffff
	.align		4
        /*0008*/ 	.word	0x00000000
	.align		4
        /*000c*/ 	.word	0xfffffffe
	.align		4
        /*0010*/ 	.word	0x00000000
	.align		4
        /*0014*/ 	.word	0xfffffffd
	.align		4
        /*0018*/ 	.word	0x00000000
	.align		4
        /*001c*/ 	.word	0xfffffffc


//--------------------- .text._Z7softmaxiiPfS_    --------------------------
	.section	.text._Z7softmaxiiPfS_,"ax",@progbits
	.align	128
        .global         _Z7softmaxiiPfS_
        .type           _Z7softmaxiiPfS_,@function
        .size           _Z7softmaxiiPfS_,(.L_x_26 - _Z7softmaxiiPfS_)
        .other          _Z7softmaxiiPfS_,@"STO_CUDA_ENTRY STV_DEFAULT"
_Z7softmaxiiPfS_:
.text._Z7softmaxiiPfS_:
[----:B------:R-:W-:Y:S01]  /*0000*/  LDC R1, c[0x0][0x37c] ;  /* 0x0000df00ff017b82 */ /* 0x000fe20000000800 */
[----:B------:R-:W0:Y:S07]  /*0010*/  S2R R0, SR_TID.X ;  /* 0x0000000000007919 */ /* 0x000e2e0000002100 */
[----:B------:R-:W0:Y:S01]  /*0020*/  S2UR UR4, SR_CTAID.X ;  /* 0x00000000000479c3 */ /* 0x000e220000002500 */
[----:B------:R-:W1:Y:S01]  /*0030*/  LDCU.64 UR6, c[0x0][0x380] ;  /* 0x00007000ff0677ac */ /* 0x000e620008000a00 */
[----:B------:R-:W2:Y:S06]  /*0040*/  S2R R3, SR_TID.Y ;  /* 0x0000000000037919 */ /* 0x000eac0000002200 */
[----:B------:R-:W0:Y:S08]  /*0050*/  LDC R7, c[0x0][0x360] ;  /* 0x0000d800ff077b82 */ /* 0x000e300000000800 */
[----:B------:R-:W2:Y:S08]  /*0060*/  S2UR UR5, SR_CTAID.Y ;  /* 0x00000000000579c3 */ /* 0x000eb00000002600 */
[----:B------:R-:W2:Y:S01]  /*0070*/  LDC R6, c[0x0][0x364] ;  /* 0x0000d900ff067b82 */ /* 0x000ea20000000800 */
[----:B0-----:R-:W-:-:S05]  /*0080*/  IMAD R7, R7, UR4, R0 ;  /* 0x0000000407077c24 */ /* 0x001fca000f8e0200 */
[----:B-1----:R-:W-:Y:S01]  /*0090*/  ISETP.GE.AND P0, PT, R7, UR7, PT ;  /* 0x0000000707007c0c */ /* 0x002fe2000bf06270 */
[----:B--2---:R-:W-:-:S05]  /*00a0*/  IMAD R6, R6, UR5, R3 ;  /* 0x0000000506067c24 */ /* 0x004fca000f8e0203 */
[----:B------:R-:W-:-:S13]  /*00b0*/  ISETP.GE.OR P0, PT, R6, UR6, P0 ;  /* 0x0000000606007c0c */ /* 0x000fda0008706670 */
[----:B------:R-:W-:Y:S05]  /*00c0*/  @P0 EXIT ;  /* 0x000000000000094d */ /* 0x000fea0003800000 */
[----:B------:R-:W0:Y:S01]  /*00d0*/  LDC.64 R4, c[0x0][0x388] ;  /* 0x0000e200ff047b82 */ /* 0x000e220000000a00 */
[----:B------:R-:W1:Y:S01]  /*00e0*/  LDCU.64 UR8, c[0x0][0x358] ;  /* 0x00006b00ff0877ac */ /* 0x000e620008000a00 */
[----:B------:R-:W-:-:S04]  /*00f0*/  IMAD R6, R6, UR7, RZ ;  /* 0x0000000706067c24 */ /* 0x000fc8000f8e02ff */
[----:B0-----:R-:W-:-:S05]  /*0100*/  IMAD.WIDE R2, R6, 0x4, R4 ;  /* 0x0000000406027825 */ /* 0x001fca00078e0204 */
[----:B-1----:R0:W5:Y:S01]  /*0110*/  LDG.E R0, desc[UR8][R2.64] ;  /* 0x0000000802007981 */ /* 0x002162000c1e1900 */
[----:B------:R-:W-:-:S09]  /*0120*/  UISETP.GE.AND UP0, UPT, UR7, 0x2, UPT ;  /* 0x000000020700788c */ /* 0x000fd2000bf06270 */
[----:B0-----:R-:W-:Y:S05]  /*0130*/  BRA.U !UP0, `(.L_x_0) ;  /* 0x0000000508a87547 */ /* 0x001fea000b800000 */
[----:B------:R-:W-:Y:S02]  /*0140*/  UIADD3 UR4, UPT, UPT, UR7, -0x2, URZ ;  /* 0xfffffffe07047890 */ /* 0x000fe4000fffe0ff */
[----:B------:R-:W-:Y:S02]  /*0150*/  UIADD3 UR5, UPT, UPT, UR7, -0x1, URZ ;  /* 0xffffffff07057890 */ /* 0x000fe4000fffe0ff */
[----:B------:R-:W-:Y:S02]  /*0160*/  UISETP.GE.U32.AND UP0, UPT, UR4, 0xf, UPT ;  /* 0x0000000f0400788c */ /* 0x000fe4000bf06070 */
[----:B------:R-:W-:Y:S01]  /*0170*/  ULOP3.LUT UR7, UR5, 0xf, URZ, 0xc0, !UPT ;  /* 0x0000000f05077892 */ /* 0x000fe2000f8ec0ff */
[----:B------:R-:W-:-:S06]  /*0180*/  UMOV UR4, 0x1 ;  /* 0x0000000100047882 */ /* 0x000fcc0000000000 */
[----:B------:R-:W-:Y:S05]  /*0190*/  BRA.U !UP0, `(.L_x_1) ;  /* 0x00000001089c7547 */ /* 0x000fea000b800000 */
[----:B------:R-:W-:Y:S01]  /*01a0*/  IADD3 R9, PT, PT, R6, 0x1, RZ ;  /* 0x0000000106097810 */ /* 0x000fe20007ffe0ff */
[----:B------:R-:W-:-:S04]  /*01b0*/  ULOP3.LUT UR4, UR5, 0xfffffff0, URZ, 0xc0, !UPT ;  /* 0xfffffff005047892 */ /* 0x000fc8000f8ec0ff */
[----:B------:R-:W-:Y:S01]  /*01c0*/  IMAD.WIDE.U32 R4, R9, 0x4, R4 ;  /* 0x0000000409047825 */ /* 0x000fe200078e0004 */
[----:B------:R-:W-:-:S03]  /*01d0*/  UIADD3 UR6, UPT, UPT, -UR4, URZ, URZ ;  /* 0x000000ff04067290 */ /* 0x000fc6000fffe1ff */
[----:B------:R-:W-:Y:S01]  /*01e0*/  UMOV UR4, URZ ;  /* 0x000000ff00047c82 */ /* 0x000fe20008000000 */
[----:B------:R-:W-:-:S04]  /*01f0*/  IADD3 R13, P0, PT, R4, 0x20, RZ ;  /* 0x00000020040d7810 */ /* 0x000fc80007f1e0ff */
[----:B------:R-:W-:-:S09]  /*0200*/  IADD3.X R5, PT, PT, RZ, R5, RZ, P0, !PT ;  /* 0x00000005ff057210 */ /* 0x000fd200007fe4ff */
.L_x_2:
[----:B------:R-:W-:-:S05]  /*0210*/  MOV R4, R13 ;  /* 0x0000000d00047202 */ /* 0x000fca0000000f00 */
[----:B------:R-:W2:Y:S04]  /*0220*/  LDG.E R13, desc[UR8][R4.64+-0x20] ;  /* 0xffffe008040d7981 */ /* 0x000ea8000c1e1900 */
[----:B------:R-:W2:Y:S04]  /*0230*/  LDG.E R12, desc[UR8][R4.64+-0x1c] ;  /* 0xffffe408040c7981 */ /* 0x000ea8000c1e1900 */
[----:B------:R-:W3:Y:S04]  /*0240*/  LDG.E R15, desc[UR8][R4.64+-0x18] ;  /* 0xffffe808040f7981 */ /* 0x000ee8000c1e1900 */
[----:B------:R-:W3:Y:S04]  /*0250*/  LDG.E R14, desc[UR8][R4.64+-0x14] ;  /* 0xffffec08040e7981 */ /* 0x000ee8000c1e1900 */
[----:B------:R-:W4:Y:S04]  /*0260*/  LDG.E R17, desc[UR8][R4.64+-0x10] ;  /* 0xfffff00804117981 */ /* 0x000f28000c1e1900 */
        /* <DEDUP_REMOVED lines=10> */
[----:B------:R0:W4:Y:S01]  /*0310*/  LDG.E R8, desc[UR8][R4.64+0x1c] ;  /* 0x00001c0804087981 */ /* 0x000122000c1e1900 */
[----:B------:R-:W-:-:S02]  /*0320*/  UIADD3 UR6, UPT, UPT, UR6, 0x10, URZ ;  /* 0x0000001006067890 */ /* 0x000fc4000fffe0ff */
[----:B------:R-:W-:Y:S02]  /*0330*/  UIADD3 UR4, UPT, UPT, UR4, 0x10, URZ ;  /* 0x0000001004047890 */ /* 0x000fe4000fffe0ff */
[----:B------:R-:W-:Y:S01]  /*0340*/  UISETP.NE.AND UP0, UPT, UR6, URZ, UPT ;  /* 0x000000ff0600728c */ /* 0x000fe2000bf05270 */
[----:B--2--5:R-:W-:Y:S02]  /*0350*/  FMNMX3 R12, R0, R13, R12, !PT ;  /* 0x0000000d000c7276 */ /* 0x024fe4000780000c */
[----:B------:R-:W-:-:S04]  /*0360*/  IADD3 R13, P0, PT, R4, 0x40, RZ ;  /* 0x00000040040d7810 */ /* 0x000fc80007f1e0ff */
[----:B0-----:R-:W-:Y:S02]  /*0370*/  IADD3.X R5, PT, PT, RZ, R5, RZ, P0, !PT ;  /* 0x00000005ff057210 */ /* 0x001fe400007fe4ff */
[----:B---3--:R-:W-:-:S04]  /*0380*/  FMNMX3 R12, R12, R15, R14, !PT ;  /* 0x0000000f0c0c7276 */ /* 0x008fc8000780000e */
[----:B----4-:R-:W-:-:S04]  /*0390*/  FMNMX3 R12, R12, R17, R16, !PT ;  /* 0x000000110c0c7276 */ /* 0x010fc80007800010 */
[----:B------:R-:W-:-:S04]  /*03a0*/  FMNMX3 R12, R12, R19, R18, !PT ;  /* 0x000000130c0c7276 */ /* 0x000fc80007800012 */
[----:B------:R-:W-:-:S04]  /*03b0*/  FMNMX3 R12, R12, R21, R20, !PT ;  /* 0x000000150c0c7276 */ /* 0x000fc80007800014 */
[----:B------:R-:W-:-:S04]  /*03c0*/  FMNMX3 R12, R12, R23, R22, !PT ;  /* 0x000000170c0c7276 */ /* 0x000fc80007800016 */
[----:B------:R-:W-:-:S04]  /*03d0*/  FMNMX3 R10, R12, R10, R11, !PT ;  /* 0x0000000a0c0a7276 */ /* 0x000fc8000780000b */
[----:B------:R-:W-:Y:S01]  /*03e0*/  FMNMX3 R0, R10, R9, R8, !PT ;  /* 0x000000090a007276 */ /* 0x000fe20007800008 */
[----:B------:R-:W-:Y:S06]  /*03f0*/  BRA.U UP0, `(.L_x_2) ;  /* 0xfffffffd00847547 */ /* 0x000fec000b83ffff */
[----:B------:R-:W-:-:S12]  /*0400*/  UIADD3 UR4, UPT, UPT, UR4, 0x1, URZ ;  /* 0x0000000104047890 */ /* 0x000fd8000fffe0ff */
.L_x_1:
[----:B------:R-:W-:-:S09]  /*0410*/  UISETP.NE.AND UP0, UPT, UR7, URZ, UPT ;  /* 0x000000ff0700728c */ /* 0x000fd2000bf05270 */
[----:B------:R-:W-:Y:S05]  /*0420*/  BRA.U !UP0, `(.L_x_0) ;  /* 0x0000000108ec7547 */ /* 0x000fea000b800000 */
[----:B------:R-:W-:Y:S02]  /*0430*/  UISETP.GE.U32.AND UP0, UPT, UR7, 0x8, UPT ;  /* 0x000000080700788c */ /* 0x000fe4000bf06070 */
[----:B------:R-:W-:-:S04]  /*0440*/  ULOP3.LUT UR6, UR5, 0x7, URZ, 0xc0, !UPT ;  /* 0x0000000705067892 */ /* 0x000fc8000f8ec0ff */
[----:B------:R-:W-:-:S03]  /*0450*/  UISETP.NE.AND UP1, UPT, UR6, URZ, UPT ;  /* 0x000000ff0600728c */ /* 0x000fc6000bf25270 */
[----:B------:R-:W-:Y:S08]  /*0460*/  BRA.U !UP0, `(.L_x_3) ;  /* 0x0000000108547547 */ /* 0x000ff0000b800000 */
[----:B------:R-:W0:Y:S01]  /*0470*/  LDC.64 R8, c[0x0][0x388] ;  /* 0x0000e200ff087b82 */ /* 0x000e220000000a00 */
[----:B------:R-:W1:Y:S01]  /*0480*/  LDCU.64 UR10, c[0x0][0x388] ;  /* 0x00007100ff0a77ac */ /* 0x000e620008000a00 */
[C---:B------:R-:W-:Y:S02]  /*0490*/  IADD3 R10, P0, PT, R6.reuse, UR4, RZ ;  /* 0x00000004060a7c10 */ /* 0x040fe4000ff1e0ff */
[----:B------:R-:W-:Y:S02]  /*04a0*/  IADD3 R5, PT, PT, R6, UR4, RZ ;  /* 0x0000000406057c10 */ /* 0x000fe4000fffe0ff */
[----:B------:R-:W-:Y:S02]  /*04b0*/  IADD3.X R11, PT, PT, RZ, RZ, RZ, P0, !PT ;  /* 0x000000ffff0b7210 */ /* 0x000fe400007fe4ff */
[----:B-1----:R-:W-:Y:S01]  /*04c0*/  LEA R4, P0, R10, UR10, 0x2 ;  /* 0x0000000a0a047c11 */ /* 0x002fe2000f8010ff */
[----:B0-----:R-:W-:-:S03]  /*04d0*/  IMAD.WIDE.U32 R8, R5, 0x4, R8 ;  /* 0x0000000405087825 */ /* 0x001fc600078e0008 */
[----:B------:R-:W-:-:S03]  /*04e0*/  LEA.HI.X R5, R10, UR11, R11, 0x2, P0 ;  /* 0x0000000b0a057c11 */ /* 0x000fc600080f140b */
[----:B------:R-:W2:Y:S04]  /*04f0*/  LDG.E R9, desc[UR8][R8.64] ;  /* 0x0000000808097981 */ /* 0x000ea8000c1e1900 */
[----:B------:R-:W2:Y:S04]  /*0500*/  LDG.E R10, desc[UR8][R4.64+0x4] ;  /* 0x00000408040a7981 */ /* 0x000ea8000c1e1900 */
[----:B------:R-:W3:Y:S04]  /*0510*/  LDG.E R11, desc[UR8][R4.64+0x8] ;  /* 0x00000808040b7981 */ /* 0x000ee8000c1e1900 */
[----:B------:R-:W3:Y:S04]  /*0520*/  LDG.E R12, desc[UR8][R4.64+0xc] ;  /* 0x00000c08040c7981 */ /* 0x000ee8000c1e1900 */
[----:B------:R-:W4:Y:S04]  /*0530*/  LDG.E R13, desc[UR8][R4.64+0x10] ;  /* 0x00001008040d7981 */ /* 0x000f28000c1e1900 */
[----:B------:R-:W4:Y:S04]  /*0540*/  LDG.E R14, desc[UR8][R4.64+0x14] ;  /* 0x00001408040e7981 */ /* 0x000f28000c1e1900 */
[----:B------:R-:W4:Y:S04]  /*0550*/  LDG.E R15, desc[UR8][R4.64+0x18] ;  /* 0x00001808040f7981 */ /* 0x000f28000c1e1900 */
[----:B------:R-:W4:Y:S01]  /*0560*/  LDG.E R16, desc[UR8][R4.64+0x1c] ;  /* 0x00001c0804107981 */ /* 0x000f22000c1e1900 */
[----:B------:R-:W-:Y:S01]  /*0570*/  UIADD3 UR4, UPT, UPT, UR4, 0x8, URZ ;  /* 0x0000000804047890 */ /* 0x000fe2000fffe0ff */
[----:B--2--5:R-:W-:-:S04]  /*0580*/  FMNMX3 R10, R0, R9, R10, !PT ;  /* 0x00000009000a7276 */ /* 0x024fc8000780000a */
[----:B---3--:R-:W-:-:S04]  /*0590*/  FMNMX3 R10, R10, R11, R12, !PT ;  /* 0x0000000b0a0a7276 */ /* 0x008fc8000780000c */
[----:B----4-:R-:W-:-:S04]  /*05a0*/  FMNMX3 R10, R10, R13, R14, !PT ;  /* 0x0000000d0a0a7276 */ /* 0x010fc8000780000e */
[----:B------:R-:W-:-:S07]  /*05b0*/  FMNMX3 R0, R10, R15, R16, !PT ;  /* 0x0000000f0a007276 */ /* 0x000fce0007800010 */
.L_x_3:
        /* <DEDUP_REMOVED lines=16> */
[----:B------:R-:W3:Y:S01]  /*06c0*/  LDG.E R12, desc[UR8][R8.64+0xc] ;  /* 0x00000c08080c7981 */ /* 0x000ee2000c1e1900 */
[----:B------:R-:W-:Y:S01]  /*06d0*/  UIADD3 UR4, UPT, UPT, UR4, 0x4, URZ ;  /* 0x0000000404047890 */ /* 0x000fe2000fffe0ff */
[----:B--2--5:R-:W-:-:S04]  /*06e0*/  FMNMX3 R0, R0, R5, R10, !PT ;  /* 0x0000000500007276 */ /* 0x024fc8000780000a */
[----:B---3--:R-:W-:-:S07]  /*06f0*/  FMNMX3 R0, R0, R11, R12, !PT ;  /* 0x0000000b00007276 */ /* 0x008fce000780000c */
.L_x_4:
[----:B------:R-:W-:Y:S05]  /*0700*/  BRA.U !UP1, `(.L_x_0) ;  /* 0x0000000109347547 */ /* 0x000fea000b800000 */
[----:B------:R-:W0:Y:S01]  /*0710*/  LDC.64 R4, c[0x0][0x388] ;  /* 0x0000e200ff047b82 */ /* 0x000e220000000a00 */
[----:B------:R-:W-:Y:S01]  /*0720*/  IADD3 R9, PT, PT, R6, UR4, RZ ;  /* 0x0000000406097c10 */ /* 0x000fe2000fffe0ff */
[----:B------:R-:W-:-:S04]  /*0730*/  UIADD3 UR5, UPT, UPT, -UR5, URZ, URZ ;  /* 0x000000ff05057290 */ /* 0x000fc8000fffe1ff */
[----:B0-----:R-:W-:-:S05]  /*0740*/  IMAD.WIDE.U32 R4, R9, 0x4, R4 ;  /* 0x0000000409047825 */ /* 0x001fca00078e0004 */
[----:B------:R-:W-:-:S07]  /*0750*/  MOV R9, R5 ;  /* 0x0000000500097202 */ /* 0x000fce0000000f00 */
.L_x_5:
[----:B------:R-:W-:-:S06]  /*0760*/  MOV R5, R9 ;  /* 0x0000000900057202 */ /* 0x000fcc0000000f00 */
[----:B------:R0:W2:Y:S01]  /*0770*/  LDG.E R5, desc[UR8][R4.64] ;  /* 0x0000000804057981 */ /* 0x0000a2000c1e1900 */
[----:B------:R-:W-:-:S04]  /*0780*/  UIADD3 UR5, UPT, UPT, UR5, 0x1, URZ ;  /* 0x0000000105057890 */ /* 0x000fc8000fffe0ff */
[----:B------:R-:W-:Y:S01]  /*0790*/  UISETP.NE.AND UP0, UPT, UR5, URZ, UPT ;  /* 0x000000ff0500728c */ /* 0x000fe2000bf05270 */
[----:B0-----:R-:W-:-:S04]  /*07a0*/  IADD3 R4, P0, PT, R4, 0x4, RZ ;  /* 0x0000000404047810 */ /* 0x001fc80007f1e0ff */
[----:B------:R-:W-:Y:S02]  /*07b0*/  IADD3.X R9, PT, PT, RZ, R9, RZ, P0, !PT ;  /* 0x00000009ff097210 */ /* 0x000fe400007fe4ff */
[----:B--2--5:R-:W-:Y:S02]  /*07c0*/  FMNMX R0, R5, R0, !PT ;  /* 0x0000000005007209 */ /* 0x024fe40007800000 */
[----:B------:R-:W-:Y:S05]  /*07d0*/  BRA.U UP0, `(.L_x_5) ;  /* 0xfffffffd00e07547 */ /* 0x000fea000b83ffff */
.L_x_0:
[----:B------:R-:W0:Y:S01]  /*07e0*/  LDCU UR5, c[0x0][0x384] ;  /* 0x00007080ff0577ac */ /* 0x000e220008000800 */
[----:B------:R-:W-:Y:S01]  /*07f0*/  HFMA2 R9, -RZ, RZ, 0, 0 ;  /* 0x00000000ff097431 */ /* 0x000fe200000001ff */
[----:B0-----:R-:W-:-:S09]  /*0800*/  UISETP.GE.AND UP0, UPT, UR5, 0x1, UPT ;  /* 0x000000010500788c */ /* 0x001fd2000bf06270 */
[----:B------:R-:W-:Y:S05]  /*0810*/  BRA.U !UP0, `(.L_x_6) ;  /* 0x0000001108887547 */ /* 0x000fea000b800000 */
[----:B------:R-:W-:Y:S01]  /*0820*/  UISETP.GE.U32.AND UP1, UPT, UR5, 0x10, UPT ;  /* 0x000000100500788c */ /* 0x000fe2000bf26070 */
[----:B------:R-:W-:Y:S01]  /*0830*/  MOV R9, RZ ;  /* 0x000000ff00097202 */ /* 0x000fe20000000f00 */
[----:B------:R-:W-:Y:S01]  /*0840*/  ULOP3.LUT UR6, UR5, 0xf, URZ, 0xc0, !UPT ;  /* 0x0000000f05067892 */ /* 0x000fe2000f8ec0ff */
[----:B------:R-:W-:-:S03]  /*0850*/  UMOV UR4, URZ ;  /* 0x000000ff00047c82 */ /* 0x000fc60008000000 */
[----:B------:R-:W-:-:S03]  /*0860*/  UISETP.NE.AND UP0, UPT, UR6, URZ, UPT ;  /* 0x000000ff0600728c */ /* 0x000fc6000bf05270 */
[----:B------:R-:W-:Y:S08]  /*0870*/  BRA.U !UP1, `(.L_x_7) ;  /* 0x0000000909307547 */ /* 0x000ff0000b800000 */
[----:B------:R-:W0:Y:S01]  /*0880*/  LDC.64 R4, c[0x0][0x388] ;  /* 0x0000e200ff047b82 */ /* 0x000e220000000a00 */
[----:B------:R-:W-:Y:S01]  /*0890*/  ULOP3.LUT UR4, UR5, 0x7ffffff0, URZ, 0xc0, !UPT ;  /* 0x7ffffff005047892 */ /* 0x000fe2000f8ec0ff */
[----:B------:R-:W-:-:S03]  /*08a0*/  MOV R9, RZ ;  /* 0x000000ff00097202 */ /* 0x000fc60000000f00 */
[----:B------:R-:W-:Y:S01]  /*08b0*/  UIADD3 UR7, UPT, UPT, -UR4, URZ, URZ ;  /* 0x000000ff04077290 */ /* 0x000fe2000fffe1ff */
[----:B0-----:R-:W-:-:S03]  /*08c0*/  IMAD.WIDE.U32 R4, R6, 0x4, R4 ;  /* 0x0000000406047825 */ /* 0x001fc600078e0004 */
[----:B------:R-:W-:-:S04]  /*08d0*/  IADD3 R4, P0, PT, R4, 0x20, RZ ;  /* 0x0000002004047810 */ /* 0x000fc80007f1e0ff */
[----:B------:R-:W-:-:S09]  /*08e0*/  IADD3.X R5, PT, PT, RZ, R5, RZ, P0, !PT ;  /* 0x00000005ff057210 */ /* 0x000fd200007fe4ff */
.L_x_8:
[----:B------:R-:W2:Y:S04]  /*08f0*/  LDG.E R14, desc[UR8][R4.64+-0x20] ;  /* 0xffffe008040e7981 */ /* 0x000ea8000c1e1900 */
        /* <DEDUP_REMOVED lines=14> */
[----:B------:R-:W4:Y:S01]  /*09e0*/  LDG.E R11, desc[UR8][R4.64+0x1c] ;  /* 0x00001c08040b7981 */ /* 0x000f22000c1e1900 */
[----:B------:R-:W-:-:S04]  /*09f0*/  UIADD3 UR7, UPT, UPT, UR7, 0x10, URZ ;  /* 0x0000001007077890 */ /* 0x000fc8000fffe0ff */
[----:B------:R-:W-:Y:S01]  /*0a00*/  UISETP.NE.AND UP1, UPT, UR7, URZ, UPT ;  /* 0x000000ff0700728c */ /* 0x000fe2000bf25270 */
[----:B--2--5:R-:W-:-:S04]  /*0a10*/  FADD R14, R14, -R0 ;  /* 0x800000000e0e7221 */ /* 0x024fc80000000000 */
[----:B------:R-:W-:Y:S01]  /*0a20*/  FMUL R20, R14, 1.4426950216293334961 ;  /* 0x3fb8aa3b0e147820 */ /* 0x000fe20000400000 */
[--C-:B---3--:R-:W-:Y:S01]  /*0a30*/  FADD R16, R16, -R0.reuse ;  /* 0x8000000010107221 */ /* 0x108fe20000000000 */
[----:B----4-:R-:W-:-:S03]  /*0a40*/  FADD R18, R18, -R0 ;  /* 0x8000000012127221 */ /* 0x010fc60000000000 */
[----:B------:R-:W-:Y:S01]  /*0a50*/  FSETP.GEU.AND P2, PT, R20, -126, PT ;  /* 0xc2fc00001400780b */ /* 0x000fe20003f4e000 */
[----:B------:R-:W-:Y:S01]  /*0a60*/  FMUL R16, R16, 1.4426950216293334961 ;  /* 0x3fb8aa3b10107820 */ /* 0x000fe20000400000 */
[----:B------:R-:W-:Y:S01]  /*0a70*/  FMUL R18, R18, 1.4426950216293334961 ;  /* 0x3fb8aa3b12127820 */ /* 0x000fe20000400000 */
[----:B------:R-:W-:-:S03]  /*0a80*/  FADD R14, R8, -R0 ;  /* 0x80000000080e7221 */ /* 0x000fc60000000000 */
[----:B------:R-:W-:Y:S01]  /*0a90*/  FSETP.GEU.AND P3, PT, R16, -126, PT ;  /* 0xc2fc00001000780b */ /* 0x000fe20003f6e000 */
[--C-:B------:R-:W-:Y:S01]  /*0aa0*/  FADD R22, R10, -R0.reuse ;  /* 0x800000000a167221 */ /* 0x100fe20000000000 */
[----:B------:R-:W-:Y:S01]  /*0ab0*/  FSETP.GEU.AND P4, PT, R18, -126, PT ;  /* 0xc2fc00001200780b */ /* 0x000fe20003f8e000 */
[----:B------:R-:W-:Y:S02]  /*0ac0*/  FMUL R14, R14, 1.4426950216293334961 ;  /* 0x3fb8aa3b0e0e7820 */ /* 0x000fe40000400000 */
[----:B------:R-:W-:Y:S01]  /*0ad0*/  FMUL R22, R22, 1.4426950216293334961 ;  /* 0x3fb8aa3b16167820 */ /* 0x000fe20000400000 */
[--C-:B------:R-:W-:Y:S01]  /*0ae0*/  FADD R24, R12, -R0.reuse ;  /* 0x800000000c187221 */ /* 0x100fe20000000000 */
[----:B------:R-:W-:Y:S01]  /*0af0*/  @!P2 FMUL R20, R20, 0.5 ;  /* 0x3f0000001414a820 */ /* 0x000fe20000400000 */
[----:B------:R-:W-:Y:S01]  /*0b00*/  FSETP.GEU.AND P5, PT, R14, -126, PT ;  /* 0xc2fc00000e00780b */ /* 0x000fe20003fae000 */
[--C-:B------:R-:W-:Y:S01]  /*0b10*/  FADD R29, R29, -R0.reuse ;  /* 0x800000001d1d7221 */ /* 0x100fe20000000000 */
[----:B------:R-:W-:Y:S01]  /*0b20*/  FSETP.GEU.AND P6, PT, R22, -126, PT ;  /* 0xc2fc00001600780b */ /* 0x000fe20003fce000 */
[----:B------:R0:W1:Y:S01]  /*0b30*/  MUFU.EX2 R8, R20 ;  /* 0x0000001400087308 */ /* 0x0000620000000800 */
[----:B------:R-:W-:Y:S01]  /*0b40*/  FMUL R24, R24, 1.4426950216293334961 ;  /* 0x3fb8aa3b18187820 */ /* 0x000fe20000400000 */
[----:B------:R-:W-:Y:S01]  /*0b50*/  @!P3 FMUL R16, R16, 0.5 ;  /* 0x3f0000001010b820 */ /* 0x000fe20000400000 */
[----:B------:R-:W-:Y:S01]  /*0b60*/  FADD R27, R27, -R0 ;  /* 0x800000001b1b7221 */ /* 0x000fe20000000000 */
[----:B------:R-:W-:-:S02]  /*0b70*/  @!P4 FMUL R18, R18, 0.5 ;  /* 0x3f0000001212c820 */ /* 0x000fc40000400000 */
[----:B------:R-:W-:Y:S01]  /*0b80*/  FSETP.GEU.AND P0, PT, R24, -126, PT ;  /* 0xc2fc00001800780b */ /* 0x000fe20003f0e000 */
[--C-:B------:R-:W-:Y:S01]  /*0b90*/  FADD R26, R25, -R0.reuse ;  /* 0x80000000191a7221 */ /* 0x100fe20000000000 */
[----:B------:R-:W2:Y:S01]  /*0ba0*/  MUFU.EX2 R10, R16 ;  /* 0x00000010000a7308 */ /* 0x000ea20000000800 */
[----:B0-----:R-:W-:Y:S01]  /*0bb0*/  FMUL R20, R29, 1.4426950216293334961 ;  /* 0x3fb8aa3b1d147820 */ /* 0x001fe20000400000 */
[----:B------:R-:W-:Y:S01]  /*0bc0*/  @!P5 FMUL R14, R14, 0.5 ;  /* 0x3f0000000e0ed820 */ /* 0x000fe20000400000 */
[--C-:B------:R-:W-:Y:S01]  /*0bd0*/  FADD R23, R23, -R0.reuse ;  /* 0x8000000017177221 */ /* 0x100fe20000000000 */
[----:B------:R-:W-:Y:S02]  /*0be0*/  @!P6 FMUL R22, R22, 0.5 ;  /* 0x3f0000001616e820 */ /* 0x000fe40000400000 */
[----:B------:R-:W-:Y:S01]  /*0bf0*/  FSETP.GEU.AND P1, PT, R20, -126, PT ;  /* 0xc2fc00001400780b */ /* 0x000fe20003f2e000 */
[--C-:B------:R-:W-:Y:S01]  /*0c00*/  FADD R21, R21, -R0.reuse ;  /* 0x8000000015157221 */ /* 0x100fe20000000000 */
[----:B------:R0:W3:Y:S01]  /*0c10*/  MUFU.EX2 R12, R18 ;  /* 0x00000012000c7308 */ /* 0x0000e20000000800 */
[----:B-1----:R-:W-:Y:S01]  /*0c20*/  @!P2 FMUL R8, R8, R8 ;  /* 0x000000080808a220 */ /* 0x002fe20000400000 */
[----:B------:R-:W-:Y:S01]  /*0c30*/  FADD R19, R19, -R0 ;  /* 0x8000000013137221 */ /* 0x000fe20000000000 */
[----:B------:R-:W-:-:S02]  /*0c40*/  @!P0 FMUL R24, R24, 0.5 ;  /* 0x3f00000018188820 */ /* 0x000fc40000400000 */
[----:B------:R-:W-:Y:S01]  /*0c50*/  FADD R25, R8, R9 ;  /* 0x0000000908197221 */ /* 0x000fe20000000000 */
[----:B------:R-:W-:Y:S01]  /*0c60*/  FMUL R9, R26, 1.4426950216293334961 ;  /* 0x3fb8aa3b1a097820 */ /* 0x000fe20000400000 */
[----:B------:R-:W-:Y:S01]  /*0c70*/  FADD R17, R17, -R0 ;  /* 0x8000000011117221 */ /* 0x000fe20000000000 */
[----:B------:R-:W1:Y:S01]  /*0c80*/  MUFU.EX2 R14, R14 ;  /* 0x0000000e000e7308 */ /* 0x000e620000000800 */
[----:B0-----:R-:W-:Y:S01]  /*0c90*/  FMUL R18, R27, 1.4426950216293334961 ;  /* 0x3fb8aa3b1b127820 */ /* 0x001fe20000400000 */
[----:B--2---:R-:W-:Y:S01]  /*0ca0*/  @!P3 FMUL R10, R10, R10 ;  /* 0x0000000a0a0ab220 */ /* 0x004fe20000400000 */
[----:B------:R-:W-:Y:S01]  /*0cb0*/  FSETP.GEU.AND P3, PT, R9, -126, PT ;  /* 0xc2fc00000900780b */ /* 0x000fe20003f6e000 */
[----:B------:R-:W-:Y:S01]  /*0cc0*/  @!P1 FMUL R20, R20, 0.5 ;  /* 0x3f00000014149820 */ /* 0x000fe20000400000 */
[----:B------:R-:W-:Y:S01]  /*0cd0*/  FMUL R17, R17, 1.4426950216293334961 ;  /* 0x3fb8aa3b11117820 */ /* 0x000fe20000400000 */
[----:B------:R-:W-:Y:S01]  /*0ce0*/  FSETP.GEU.AND P2, PT, R18, -126, PT ;  /* 0xc2fc00001200780b */ /* 0x000fe20003f4e000 */
[----:B------:R-:W-:Y:S01]  /*0cf0*/  FADD R25, R25, R10 ;  /* 0x0000000a19197221 */ /* 0x000fe20000000000 */
[----:B------:R-:W0:Y:S01]  /*0d00*/  MUFU.EX2 R16, R22 ;  /* 0x0000001600107308 */ /* 0x000e220000000800 */
[----:B---3--:R-:W-:Y:S01]  /*0d10*/  @!P4 FMUL R12, R12, R12 ;  /* 0x0000000c0c0cc220 */ /* 0x008fe20000400000 */
[----:B------:R-:W-:Y:S01]  /*0d20*/  FMUL R10, R23, 1.4426950216293334961 ;  /* 0x3fb8aa3b170a7820 */ /* 0x000fe20000400000 */
[--C-:B------:R-:W-:Y:S01]  /*0d30*/  FADD R15, R15, -R0.reuse ;  /* 0x800000000f0f7221 */ /* 0x100fe20000000000 */
[----:B------:R-:W-:Y:S01]  /*0d40*/  FADD R13, R13, -R0 ;  /* 0x800000000d0d7221 */ /* 0x000fe20000000000 */
[----:B------:R-:W-:Y:S01]  /*0d50*/  FADD R25, R25, R12 ;  /* 0x0000000c19197221 */ /* 0x000fe20000000000 */
[----:B------:R-:W-:Y:S01]  /*0d60*/  FMUL R12, R21, 1.4426950216293334961 ;  /* 0x3fb8aa3b150c7820 */ /* 0x000fe20000400000 */
[----:B------:R-:W-:Y:S01]  /*0d70*/  FSETP.GEU.AND P4, PT, R10, -126, PT ;  /* 0xc2fc00000a00780b */ /* 0x000fe20003f8e000 */
[----:B------:R-:W2:Y:S01]  /*0d80*/  MUFU.EX2 R8, R24 ;  /* 0x0000001800087308 */ /* 0x000ea20000000800 */
[----:B-1----:R-:W-:Y:S01]  /*0d90*/  @!P5 FMUL R14, R14, R14 ;  /* 0x0000000e0e0ed220 */ /* 0x002fe20000400000 */
[----:B------:R-:W-:Y:S01]  /*0da0*/  @!P3 FMUL R9, R9, 0.5 ;  /* 0x3f0000000909b820 */ /* 0x000fe20000400000 */
[----:B------:R-:W-:Y:S01]  /*0db0*/  @!P2 FMUL R18, R18, 0.5 ;  /* 0x3f0000001212a820 */ /* 0x000fe20000400000 */
[----:B------:R-:W-:Y:S01]  /*0dc0*/  FSETP.GEU.AND P5, PT, R12, -126, PT ;  /* 0xc2fc00000c00780b */ /* 0x000fe20003fae000 */
[----:B------:R-:W-:Y:S01]  /*0dd0*/  FADD R25, R25, R14 ;  /* 0x0000000e19197221 */ /* 0x000fe20000000000 */
[----:B------:R-:W-:Y:S01]  /*0de0*/  FMUL R14, R19, 1.4426950216293334961 ;  /* 0x3fb8aa3b130e7820 */ /* 0x000fe20000400000 */
[----:B------:R-:W-:Y:S01]  /*0df0*/  FMUL R15, R15, 1.4426950216293334961 ;  /* 0x3fb8aa3b0f0f7820 */ /* 0x000fe20000400000 */
[----:B------:R-:W1:Y:S01]  /*0e00*/  MUFU.EX2 R20, R20 ;  /* 0x0000001400147308 */ /* 0x000e620000000800 */
[----:B0-----:R-:W-:Y:S01]  /*0e10*/  @!P6 FMUL R16, R16, R16 ;  /* 0x000000101010e220 */ /* 0x001fe20000400000 */
[----:B------:R-:W-:Y:S01]  /*0e20*/  FMUL R13, R13, 1.4426950216293334961 ;  /* 0x3fb8aa3b0d0d7820 */ /* 0x000fe20000400000 */
[----:B------:R-:W-:Y:S01]  /*0e30*/  FSETP.GEU.AND P6, PT, R14, -126, PT ;  /* 0xc2fc00000e00780b */ /* 0x000fe20003fce000 */
[----:B------:R-:W-:Y:S01]  /*0e40*/  @!P4 FMUL R10, R10, 0.5 ;  /* 0x3f0000000a0ac820 */ /* 0x000fe20000400000 */
[----:B------:R-:W-:Y:S01]  /*0e50*/  FADD R11, R11, -R0 ;  /* 0x800000000b0b7221 */ /* 0x000fe20000000000 */
[----:B------:R-:W-:-:S02]  /*0e60*/  FADD R25, R25, R16 ;  /* 0x0000001019197221 */ /* 0x000fc40000000000 */
[----:B------:R-:W0:Y:S01]  /*0e70*/  MUFU.EX2 R18, R18 ;  /* 0x0000001200127308 */ /* 0x000e220000000800 */
[----:B--2---:R-:W-:Y:S01]  /*0e80*/  @!P0 FMUL R8, R8, R8 ;  /* 0x0000000808088220 */ /* 0x004fe20000400000 */
[----:B------:R-:W-:Y:S01]  /*0e90*/  @!P5 FMUL R12, R12, 0.5 ;  /* 0x3f0000000c0cd820 */ /* 0x000fe20000400000 */
[----:B------:R-:W-:Y:S01]  /*0ea0*/  FSETP.GEU.AND P0, PT, R17, -126, PT ;  /* 0xc2fc00001100780b */ /* 0x000fe20003f0e000 */
[----:B------:R-:W-:Y:S01]  /*0eb0*/  FMUL R11, R11, 1.4426950216293334961 ;  /* 0x3fb8aa3b0b0b7820 */ /* 0x000fe20000400000 */
[----:B------:R-:W-:-:S03]  /*0ec0*/  FADD R25, R25, R8 ;  /* 0x0000000819197221 */ /* 0x000fc60000000000 */
[----:B------:R-:W2:Y:S01]  /*0ed0*/  MUFU.EX2 R9, R9 ;  /* 0x0000000900097308 */ /* 0x000ea20000000800 */
[----:B-1----:R-:W-:Y:S01]  /*0ee0*/  @!P1 FMUL R20, R20, R20 ;  /* 0x0000001414149220 */ /* 0x002fe20000400000 */
[----:B------:R-:W-:Y:S01]  /*0ef0*/  FSETP.GEU.AND P1, PT, R15, -126, PT ;  /* 0xc2fc00000f00780b */ /* 0x000fe20003f2e000 */
[----:B------:R-:W-:Y:S02]  /*0f00*/  @!P6 FMUL R14, R14, 0.5 ;  /* 0x3f0000000e0ee820 */ /* 0x000fe40000400000 */
[----:B------:R-:W-:-:S03]  /*0f10*/  FADD R25, R25, R20 ;  /* 0x0000001419197221 */ /* 0x000fc60000000000 */
[----:B------:R-:W1:Y:S01]  /*0f20*/  MUFU.EX2 R10, R10 ;  /* 0x0000000a000a7308 */ /* 0x000e620000000800 */
[----:B0-----:R-:W-:Y:S01]  /*0f30*/  @!P2 FMUL R18, R18, R18 ;  /* 0x000000121212a220 */ /* 0x001fe20000400000 */
[----:B------:R-:W-:Y:S01]  /*0f40*/  FSETP.GEU.AND P2, PT, R13, -126, PT ;  /* 0xc2fc00000d00780b */ /* 0x000fe20003f4e000 */
[----:B------:R-:W-:Y:S02]  /*0f50*/  @!P0 FMUL R17, R17, 0.5 ;  /* 0x3f00000011118820 */ /* 0x000fe40000400000 */
[----:B------:R-:W-:Y:S02]  /*0f60*/  FADD R18, R25, R18 ;  /* 0x0000001219127221 */ /* 0x000fe40000000000 */
[----:B------:R-:W-:Y:S01]  /*0f70*/  @!P1 FMUL R15, R15, 0.5 ;  /* 0x3f0000000f0f9820 */ /* 0x000fe20000400000 */
[----:B------:R-:W0:Y:S01]  /*0f80*/  MUFU.EX2 R12, R12 ;  /* 0x0000000c000c7308 */ /* 0x000e220000000800 */
[----:B--2---:R-:W-:Y:S01]  /*0f90*/  @!P3 FMUL R9, R9, R9 ;  /* 0x000000090909b220 */ /* 0x004fe20000400000 */
[----:B------:R-:W-:-:S03]  /*0fa0*/  FSETP.GEU.AND P3, PT, R11, -126, PT ;  /* 0xc2fc00000b00780b */ /* 0x000fc60003f6e000 */
[----:B------:R-:W-:Y:S02]  /*0fb0*/  FADD R9, R18, R9 ;  /* 0x0000000912097221 */ /* 0x000fe40000000000 */
[----:B------:R-:W-:Y:S01]  /*0fc0*/  @!P2 FMUL R13, R13, 0.5 ;  /* 0x3f0000000d0da820 */ /* 0x000fe20000400000 */
[----:B------:R-:W2:Y:S01]  /*0fd0*/  MUFU.EX2 R14, R14 ;  /* 0x0000000e000e7308 */ /* 0x000ea20000000800 */
[----:B-1----:R-:W-:-:S04]  /*0fe0*/  @!P4 FMUL R10, R10, R10 ;  /* 0x0000000a0a0ac220 */ /* 0x002fc80000400000 */
[----:B------:R-:W-:Y:S02]  /*0ff0*/  FADD R9, R9, R10 ;  /* 0x0000000a09097221 */ /* 0x000fe40000000000 */
[----:B------:R-:W-:Y:S01]  /*1000*/  @!P3 FMUL R11, R11, 0.5 ;  /* 0x3f0000000b0bb820 */ /* 0x000fe20000400000 */
[----:B------:R-:W1:Y:S01]  /*1010*/  MUFU.EX2 R8, R17 ;  /* 0x0000001100087308 */ /* 0x000e620000000800 */
[----:B0-----:R-:W-:-:S04]  /*1020*/  @!P5 FMUL R12, R12, R12 ;  /* 0x0000000c0c0cd220 */ /* 0x001fc80000400000 */
[----:B------:R-:W-:-:S03]  /*1030*/  FADD R9, R9, R12 ;  /* 0x0000000c09097221 */ /* 0x000fc60000000000 */
[----:B------:R-:W0:Y:S01]  /*1040*/  MUFU.EX2 R16, R15 ;  /* 0x0000000f00107308 */ /* 0x000e220000000800 */
[----:B--2---:R-:W-:-:S04]  /*1050*/  @!P6 FMUL R14, R14, R14 ;  /* 0x0000000e0e0ee220 */ /* 0x004fc80000400000 */
[----:B------:R-:W-:-:S03]  /*1060*/  FADD R9, R9, R14 ;  /* 0x0000000e09097221 */ /* 0x000fc60000000000 */
[----:B------:R-:W2:Y:S01]  /*1070*/  MUFU.EX2 R10, R13 ;  /* 0x0000000d000a7308 */ /* 0x000ea20000000800 */
[----:B-1----:R-:W-:Y:S01]  /*1080*/  @!P0 FMUL R8, R8, R8 ;  /* 0x0000000808088220 */ /* 0x002fe20000400000 */
[----:B------:R-:W-:-:S03]  /*1090*/  IADD3 R4, P0, PT, R4, 0x40, RZ ;  /* 0x0000004004047810 */ /* 0x000fc60007f1e0ff */
[----:B------:R-:W-:Y:S01]  /*10a0*/  FADD R9, R9, R8 ;  /* 0x0000000809097221 */ /* 0x000fe20000000000 */
[----:B------:R-:W-:Y:S02]  /*10b0*/  IADD3.X R5, PT, PT, RZ, R5, RZ, P0, !PT ;  /* 0x00000005ff057210 */ /* 0x000fe400007fe4ff */
[----:B------:R-:W1:Y:S01]  /*10c0*/  MUFU.EX2 R12, R11 ;  /* 0x0000000b000c7308 */ /* 0x000e620000000800 */
[----:B0-----:R-:W-:-:S04]  /*10d0*/  @!P1 FMUL R16, R16, R16 ;  /* 0x0000001010109220 */ /* 0x001fc80000400000 */
[----:B------:R-:W-:Y:S01]  /*10e0*/  FADD R9, R9, R16 ;  /* 0x0000001009097221 */ /* 0x000fe20000000000 */
[----:B--2---:R-:W-:-:S04]  /*10f0*/  @!P2 FMUL R10, R10, R10 ;  /* 0x0000000a0a0aa220 */ /* 0x004fc80000400000 */
[----:B------:R-:W-:Y:S01]  /*1100*/  FADD R9, R9, R10 ;  /* 0x0000000a09097221 */ /* 0x000fe20000000000 */
[----:B-1----:R-:W-:-:S04]  /*1110*/  @!P3 FMUL R12, R12, R12 ;  /* 0x0000000c0c0cb220 */ /* 0x002fc80000400000 */
[----:B------:R-:W-:Y:S01]  /*1120*/  FADD R9, R9, R12 ;  /* 0x0000000c09097221 */ /* 0x000fe20000000000 */
[----:B------:R-:W-:Y:S06]  /*1130*/  BRA.U UP1, `(.L_x_8) ;  /* 0xfffffff501ec7547 */ /* 0x000fec000b83ffff */
.L_x_7:
[----:B------:R-:W-:Y:S05]  /*1140*/  BRA.U !UP0, `(.L_x_6) ;  /* 0x00000009083c7547 */ /* 0x000fea000b800000 */
[----:B------:R-:W-:Y:S02]  /*1150*/  UISETP.GE.U32.AND UP0, UPT, UR6, 0x8, UPT ;  /* 0x000000080600788c */ /* 0x000fe4000bf06070 */
[----:B------:R-:W-:-:S04]  /*1160*/  ULOP3.LUT UR7, UR5, 0x7, URZ, 0xc0, !UPT ;  /* 0x0000000705077892 */ /* 0x000fc8000f8ec0ff */
[----:B------:R-:W-:-:S03]  /*1170*/  UISETP.NE.AND UP1, UPT, UR7, URZ, UPT ;  /* 0x000000ff0700728c */ /* 0x000fc6000bf25270 */
[----:B------:R-:W-:Y:S08]  /*1180*/  BRA.U !UP0, `(.L_x_9) ;  /* 0x0000000508247547 */ /* 0x000ff0000b800000 */
[----:B------:R-:W0:Y:S01]  /*1190*/  LDC.64 R12, c[0x0][0x388] ;  /* 0x0000e200ff0c7b82 */ /* 0x000e220000000a00 */
[----:B------:R-:W1:Y:S01]  /*11a0*/  LDCU.64 UR10, c[0x0][0x388] ;  /* 0x00007100ff0a77ac */ /* 0x000e620008000a00 */
[C---:B------:R-:W-:Y:S02]  /*11b0*/  IADD3 R5, PT, PT, R6.reuse, UR4, RZ ;  /* 0x0000000406057c10 */ /* 0x040fe4000fffe0ff */
[----:B------:R-:W-:-:S03]  /*11c0*/  IADD3 R4, P0, PT, R6, UR4, RZ ;  /* 0x0000000406047c10 */ /* 0x000fc6000ff1e0ff */
[----:B0-----:R-:W-:Y:S01]  /*11d0*/  IMAD.WIDE.U32 R12, R5, 0x4, R12 ;  /* 0x00000004050c7825 */ /* 0x001fe200078e000c */
[----:B------:R-:W-:Y:S02]  /*11e0*/  IADD3.X R5, PT, PT, RZ, RZ, RZ, P0, !PT ;  /* 0x000000ffff057210 */ /* 0x000fe400007fe4ff */
[----:B-1----:R-:W-:-:S03]  /*11f0*/  LEA R10, P0, R4, UR10, 0x2 ;  /* 0x0000000a040a7c11 */ /* 0x002fc6000f8010ff */
[----:B------:R-:W2:Y:S01]  /*1200*/  LDG.E R13, desc[UR8][R12.64] ;  /* 0x000000080c0d7981 */ /* 0x000ea2000c1e1900 */
[----:B------:R-:W-:-:S05]  /*1210*/  LEA.HI.X R11, R4, UR11, R5, 0x2, P0 ;  /* 0x0000000b040b7c11 */ /* 0x000fca00080f1405 */
[----:B------:R-:W3:Y:S04]  /*1220*/  LDG.E R15, desc[UR8][R10.64+0x4] ;  /* 0x000004080a0f7981 */ /* 0x000ee8000c1e1900 */
[----:B------:R-:W4:Y:S04]  /*1230*/  LDG.E R17, desc[UR8][R10.64+0x8] ;  /* 0x000008080a117981 */ /* 0x000f28000c1e1900 */
[----:B------:R-:W4:Y:S04]  /*1240*/  LDG.E R19, desc[UR8][R10.64+0xc] ;  /* 0x00000c080a137981 */ /* 0x000f28000c1e1900 */
[----:B------:R-:W4:Y:S04]  /*1250*/  LDG.E R21, desc[UR8][R10.64+0x10] ;  /* 0x000010080a157981 */ /* 0x000f28000c1e1900 */
[----:B------:R-:W4:Y:S04]  /*1260*/  LDG.E R23, desc[UR8][R10.64+0x14] ;  /* 0x000014080a177981 */ /* 0x000f28000c1e1900 */
[----:B------:R-:W4:Y:S04]  /*1270*/  LDG.E R25, desc[UR8][R10.64+0x18] ;  /* 0x000018080a197981 */ /* 0x000f28000c1e1900 */
[----:B------:R-:W4:Y:S01]  /*1280*/  LDG.E R5, desc[UR8][R10.64+0x1c] ;  /* 0x00001c080a057981 */ /* 0x000f22000c1e1900 */
[----:B------:R-:W-:Y:S01]  /*1290*/  UIADD3 UR4, UPT, UPT, UR4, 0x8, URZ ;  /* 0x0000000804047890 */ /* 0x000fe2000fffe0ff */
[----:B--2--5:R-:W-:-:S04]  /*12a0*/  FADD R4, R13, -R0 ;  /* 0x800000000d047221 */ /* 0x024fc80000000000 */
[----:B------:R-:W-:Y:S01]  /*12b0*/  FMUL R4, R4, 1.4426950216293334961 ;  /* 0x3fb8aa3b04047820 */ /* 0x000fe20000400000 */
[----:B---3--:R-:W-:-:S04]  /*12c0*/  FADD R15, R15, -R0 ;  /* 0x800000000f0f7221 */ /* 0x008fc80000000000 */
[----:B------:R-:W-:Y:S01]  /*12d0*/  FSETP.GEU.AND P6, PT, R4, -126, PT ;  /* 0xc2fc00000400780b */ /* 0x000fe20003fce000 */
[----:B------:R-:W-:Y:S01]  /*12e0*/  FMUL R15, R15, 1.4426950216293334961 ;  /* 0x3fb8aa3b0f0f7820 */ /* 0x000fe20000400000 */
[--C-:B----4-:R-:W-:Y:S01]  /*12f0*/  FADD R17, R17, -R0.reuse ;  /* 0x8000000011117221 */ /* 0x110fe20000000000 */
[----:B------:R-:W-:-:S03]  /*1300*/  FADD R19, R19, -R0 ;  /* 0x8000000013137221 */ /* 0x000fc60000000000 */
[----:B------:R-:W-:Y:S01]  /*1310*/  FMUL R17, R17, 1.4426950216293334961 ;  /* 0x3fb8aa3b11117820 */ /* 0x000fe20000400000 */
[----:B------:R-:W-:Y:S01]  /*1320*/  FSETP.GEU.AND P5, PT, R15, -126, PT ;  /* 0xc2fc00000f00780b */ /* 0x000fe20003fae000 */
[----:B------:R-:W-:Y:S01]  /*1330*/  FMUL R19, R19, 1.4426950216293334961 ;  /* 0x3fb8aa3b13137820 */ /* 0x000fe20000400000 */
[--C-:B------:R-:W-:Y:S02]  /*1340*/  FADD R21, R21, -R0.reuse ;  /* 0x8000000015157221 */ /* 0x100fe40000000000 */
[----:B------:R-:W-:Y:S02]  /*1350*/  FSETP.GEU.AND P4, PT, R17, -126, PT ;  /* 0xc2fc00001100780b */ /* 0x000fe40003f8e000 */
[----:B------:R-:W-:Y:S01]  /*1360*/  @!P6 FMUL R4, R4, 0.5 ;  /* 0x3f0000000404e820 */ /* 0x000fe20000400000 */
[----:B------:R-:W-:Y:S01]  /*1370*/  FMUL R21, R21, 1.4426950216293334961 ;  /* 0x3fb8aa3b15157820 */ /* 0x000fe20000400000 */
[--C-:B------:R-:W-:Y:S01]  /*1380*/  FADD R23, R23, -R0.reuse ;  /* 0x8000000017177221 */ /* 0x100fe20000000000 */
[----:B------:R-:W-:Y:S01]  /*1390*/  FSETP.GEU.AND P3, PT, R19, -126, PT ;  /* 0xc2fc00001300780b */ /* 0x000fe20003f6e000 */
[----:B------:R-:W-:-:S02]  /*13a0*/  FADD R25, R25, -R0 ;  /* 0x8000000019197221 */ /* 0x000fc40000000000 */
[----:B------:R-:W0:Y:S01]  /*13b0*/  MUFU.EX2 R4, R4 ;  /* 0x0000000400047308 */ /* 0x000e220000000800 */
[----:B------:R-:W-:Y:S01]  /*13c0*/  FMUL R23, R23, 1.4426950216293334961 ;  /* 0x3fb8aa3b17177820 */ /* 0x000fe20000400000 */
[----:B------:R-:W-:Y:S01]  /*13d0*/  FSETP.GEU.AND P2, PT, R21, -126, PT ;  /* 0xc2fc00001500780b */ /* 0x000fe20003f4e000 */
[----:B------:R-:W-:Y:S01]  /*13e0*/  @!P5 FMUL R15, R15, 0.5 ;  /* 0x3f0000000f0fd820 */ /* 0x000fe20000400000 */
[----:B------:R-:W-:Y:S01]  /*13f0*/  FMUL R25, R25, 1.4426950216293334961 ;  /* 0x3fb8aa3b19197820 */ /* 0x000fe20000400000 */
[----:B------:R-:W-:Y:S01]  /*1400*/  @!P4 FMUL R17, R17, 0.5 ;  /* 0x3f0000001111c820 */ /* 0x000fe20000400000 */
[----:B------:R-:W-:Y:S01]  /*1410*/  FSETP.GEU.AND P1, PT, R23, -126, PT ;  /* 0xc2fc00001700780b */ /* 0x000fe20003f2e000 */
[----:B------:R-:W-:Y:S02]  /*1420*/  FADD R5, R5, -R0 ;  /* 0x8000000005057221 */ /* 0x000fe40000000000 */
[----:B------:R-:W1:Y:S01]  /*1430*/  MUFU.EX2 R15, R15 ;  /* 0x0000000f000f7308 */ /* 0x000e620000000800 */
[----:B------:R-:W-:Y:S01]  /*1440*/  FSETP.GEU.AND P0, PT, R25, -126, PT ;  /* 0xc2fc00001900780b */ /* 0x000fe20003f0e000 */
[----:B------:R-:W-:Y:S01]  /*1450*/  @!P3 FMUL R19, R19, 0.5 ;  /* 0x3f0000001313b820 */ /* 0x000fe20000400000 */
[----:B------:R-:W-:-:S03]  /*1460*/  FMUL R5, R5, 1.4426950216293334961 ;  /* 0x3fb8aa3b05057820 */ /* 0x000fc60000400000 */
[----:B------:R-:W-:Y:S02]  /*1470*/  @!P2 FMUL R21, R21, 0.5 ;  /* 0x3f0000001515a820 */ /* 0x000fe40000400000 */
[----:B------:R-:W2:Y:S01]  /*1480*/  MUFU.EX2 R17, R17 ;  /* 0x0000001100117308 */ /* 0x000ea20000000800 */
[----:B0-----:R-:W-:Y:S01]  /*1490*/  @!P6 FMUL R4, R4, R4 ;  /* 0x000000040404e220 */ /* 0x001fe20000400000 */
[----:B------:R-:W-:Y:S01]  /*14a0*/  FSETP.GEU.AND P6, PT, R5, -126, PT ;  /* 0xc2fc00000500780b */ /* 0x000fe20003fce000 */
[----:B------:R-:W-:Y:S02]  /*14b0*/  @!P1 FMUL R23, R23, 0.5 ;  /* 0x3f00000017179820 */ /* 0x000fe40000400000 */
[----:B------:R-:W-:Y:S01]  /*14c0*/  FADD R4, R9, R4 ;  /* 0x0000000409047221 */ /* 0x000fe20000000000 */
[----:B------:R-:W-:Y:S02]  /*14d0*/  @!P0 FMUL R25, R25, 0.5 ;  /* 0x3f00000019198820 */ /* 0x000fe40000400000 */
[----:B------:R-:W0:Y:S01]  /*14e0*/  MUFU.EX2 R19, R19 ;  /* 0x0000001300137308 */ /* 0x000e220000000800 */
[----:B-1----:R-:W-:-:S04]  /*14f0*/  @!P5 FMUL R15, R15, R15 ;  /* 0x0000000f0f0fd220 */ /* 0x002fc80000400000 */
[----:B------:R-:W-:Y:S02]  /*1500*/  FADD R4, R4, R15 ;  /* 0x0000000f04047221 */ /* 0x000fe40000000000 */
[----:B------:R-:W-:Y:S01]  /*1510*/  @!P6 FMUL R5, R5, 0.5 ;  /* 0x3f0000000505e820 */ /* 0x000fe20000400000 */
[----:B------:R-:W1:Y:S01]  /*1520*/  MUFU.EX2 R21, R21 ;  /* 0x0000001500157308 */ /* 0x000e620000000800 */
[----:B--2---:R-:W-:-:S04]  /*1530*/  @!P4 FMUL R17, R17, R17 ;  /* 0x000000111111c220 */ /* 0x004fc80000400000 */
[----:B------:R-:W-:-:S03]  /*1540*/  FADD R4, R4, R17 ;  /* 0x0000001104047221 */ /* 0x000fc60000000000 */
[----:B------:R-:W2:Y:S01]  /*1550*/  MUFU.EX2 R23, R23 ;  /* 0x0000001700177308 */ /* 0x000ea20000000800 */
[----:B0-----:R-:W-:-:S04]  /*1560*/  @!P3 FMUL R19, R19, R19 ;  /* 0x000000131313b220 */ /* 0x001fc80000400000 */
[----:B------:R-:W-:-:S03]  /*1570*/  FADD R4, R4, R19 ;  /* 0x0000001304047221 */ /* 0x000fc60000000000 */
[----:B------:R-:W0:Y:S01]  /*1580*/  MUFU.EX2 R25, R25 ;  /* 0x0000001900197308 */ /* 0x000e220000000800 */
[----:B-1----:R-:W-:-:S04]  /*1590*/  @!P2 FMUL R21, R21, R21 ;  /* 0x000000151515a220 */ /* 0x002fc80000400000 */
[----:B------:R-:W-:-:S03]  /*15a0*/  FADD R4, R4, R21 ;  /* 0x0000001504047221 */ /* 0x000fc60000000000 */
[----:B------:R-:W1:Y:S01]  /*15b0*/  MUFU.EX2 R9, R5 ;  /* 0x0000000500097308 */ /* 0x000e620000000800 */
[----:B--2---:R-:W-:-:S04]  /*15c0*/  @!P1 FMUL R23, R23, R23 ;  /* 0x0000001717179220 */ /* 0x004fc80000400000 */
[----:B------:R-:W-:Y:S01]  /*15d0*/  FADD R4, R4, R23 ;  /* 0x0000001704047221 */ /* 0x000fe20000000000 */
[----:B0-----:R-:W-:-:S04]  /*15e0*/  @!P0 FMUL R25, R25, R25 ;  /* 0x0000001919198220 */ /* 0x001fc80000400000 */
[----:B------:R-:W-:Y:S01]  /*15f0*/  FADD R4, R4, R25 ;  /* 0x0000001904047221 */ /* 0x000fe20000000000 */
[----:B-1----:R-:W-:-:S04]  /*1600*/  @!P6 FMUL R9, R9, R9 ;  /* 0x000000090909e220 */ /* 0x002fc80000400000 */
[----:B------:R-:W-:-:S07]  /*1610*/  FADD R9, R4, R9 ;  /* 0x0000000904097221 */ /* 0x000fce0000000000 */
.L_x_9:
        /* <DEDUP_REMOVED lines=16> */
[----:B------:R-:W4:Y:S01]  /*1720*/  LDG.E R17, desc[UR8][R10.64+0xc] ;  /* 0x00000c080a117981 */ /* 0x000f22000c1e1900 */
[----:B------:R-:W-:Y:S01]  /*1730*/  UIADD3 UR4, UPT, UPT, UR4, 0x4, URZ ;  /* 0x0000000404047890 */ /* 0x000fe2000fffe0ff */
[----:B--2--5:R-:W-:-:S04]  /*1740*/  FADD R8, R5, -R0 ;  /* 0x8000000005087221 */ /* 0x024fc80000000000 */
[----:B------:R-:W-:Y:S01]  /*1750*/  FMUL R8, R8, 1.4426950216293334961 ;  /* 0x3fb8aa3b08087820 */ /* 0x000fe20000400000 */
[----:B---3--:R-:W-:-:S04]  /*1760*/  FADD R13, R13, -R0 ;  /* 0x800000000d0d7221 */ /* 0x008fc80000000000 */
[----:B------:R-:W-:Y:S01]  /*1770*/  FSETP.GEU.AND P0, PT, R8, -126, PT ;  /* 0xc2fc00000800780b */ /* 0x000fe20003f0e000 */
[--C-:B----4-:R-:W-:Y:S01]  /*1780*/  FADD R15, R15, -R0.reuse ;  /* 0x800000000f0f7221 */ /* 0x110fe20000000000 */
[----:B------:R-:W-:Y:S01]  /*1790*/  FMUL R13, R13, 1.4426950216293334961 ;  /* 0x3fb8aa3b0d0d7820 */ /* 0x000fe20000400000 */
[----:B------:R-:W-:Y:S02]  /*17a0*/  FADD R17, R17, -R0 ;  /* 0x8000000011117221 */ /* 0x000fe40000000000 */
[----:B------:R-:W-:Y:S02]  /*17b0*/  FMUL R15, R15, 1.4426950216293334961 ;  /* 0x3fb8aa3b0f0f7820 */ /* 0x000fe40000400000 */
[----:B------:R-:W-:Y:S01]  /*17c0*/  FSETP.GEU.AND P1, PT, R13, -126, PT ;  /* 0xc2fc00000d00780b */ /* 0x000fe20003f2e000 */
[----:B------:R-:W-:Y:S02]  /*17d0*/  FMUL R17, R17, 1.4426950216293334961 ;  /* 0x3fb8aa3b11117820 */ /* 0x000fe40000400000 */
[----:B------:R-:W-:-:S03]  /*17e0*/  FSETP.GEU.AND P2, PT, R15, -126, PT ;  /* 0xc2fc00000f00780b */ /* 0x000fc60003f4e000 */
[----:B------:R-:W-:Y:S01]  /*17f0*/  @!P0 FMUL R8, R8, 0.5 ;  /* 0x3f00000008088820 */ /* 0x000fe20000400000 */
[----:B------:R-:W-:-:S03]  /*1800*/  FSETP.GEU.AND P3, PT, R17, -126, PT ;  /* 0xc2fc00001100780b */ /* 0x000fc60003f6e000 */
[----:B------:R-:W0:Y:S03]  /*1810*/  MUFU.EX2 R4, R8 ;  /* 0x0000000800047308 */ /* 0x000e260000000800 */
[----:B------:R-:W-:-:S03]  /*1820*/  @!P1 FMUL R13, R13, 0.5 ;  /* 0x3f0000000d0d9820 */ /* 0x000fc60000400000 */
[----:B------:R-:W-:Y:S02]  /*1830*/  @!P2 FMUL R15, R15, 0.5 ;  /* 0x3f0000000f0fa820 */ /* 0x000fe40000400000 */
[----:B------:R-:W1:Y:S02]  /*1840*/  MUFU.EX2 R5, R13 ;  /* 0x0000000d00057308 */ /* 0x000e640000000800 */
[----:B------:R-:W-:-:S06]  /*1850*/  @!P3 FMUL R17, R17, 0.5 ;  /* 0x3f0000001111b820 */ /* 0x000fcc0000400000 */
[----:B------:R-:W2:Y:S01]  /*1860*/  MUFU.EX2 R11, R15 ;  /* 0x0000000f000b7308 */ /* 0x000ea20000000800 */
[----:B0-----:R-:W-:-:S04]  /*1870*/  @!P0 FMUL R4, R4, R4 ;  /* 0x0000000404048220 */ /* 0x001fc80000400000 */
[----:B------:R-:W-:-:S03]  /*1880*/  FADD R4, R9, R4 ;  /* 0x0000000409047221 */ /* 0x000fc60000000000 */
[----:B------:R-:W0:Y:S01]  /*1890*/  MUFU.EX2 R19, R17 ;  /* 0x0000001100137308 */ /* 0x000e220000000800 */
[----:B-1----:R-:W-:-:S04]  /*18a0*/  @!P1 FMUL R5, R5, R5 ;  /* 0x0000000505059220 */ /* 0x002fc80000400000 */
[----:B------:R-:W-:Y:S01]  /*18b0*/  FADD R4, R4, R5 ;  /* 0x0000000504047221 */ /* 0x000fe20000000000 */
[----:B--2---:R-:W-:-:S04]  /*18c0*/  @!P2 FMUL R11, R11, R11 ;  /* 0x0000000b0b0ba220 */ /* 0x004fc80000400000 */
[----:B------:R-:W-:Y:S01]  /*18d0*/  FADD R4, R4, R11 ;  /* 0x0000000b04047221 */ /* 0x000fe20000000000 */
[----:B0-----:R-:W-:-:S04]  /*18e0*/  @!P3 FMUL R19, R19, R19 ;  /* 0x000000131313b220 */ /* 0x001fc80000400000 */
[----:B------:R-:W-:-:S07]  /*18f0*/  FADD R9, R4, R19 ;  /* 0x0000001304097221 */ /* 0x000fce0000000000 */
.L_x_10:
[----:B------:R-:W-:Y:S05]  /*1900*/  BRA.U !UP1, `(.L_x_6) ;  /* 0x00000001094c7547 */ /* 0x000fea000b800000 */
[----:B------:R-:W0:Y:S01]  /*1910*/  LDC.64 R4, c[0x0][0x388] ;  /* 0x0000e200ff047b82 */ /* 0x000e220000000a00 */
[----:B------:R-:W-:Y:S01]  /*1920*/  IADD3 R11, PT, PT, R6, UR4, RZ ;  /* 0x00000004060b7c10 */ /* 0x000fe2000fffe0ff */
[----:B------:R-:W-:-:S04]  /*1930*/  UIADD3 UR5, UPT, UPT, -UR5, URZ, URZ ;  /* 0x000000ff05057290 */ /* 0x000fc8000fffe1ff */
[----:B0-----:R-:W-:-:S05]  /*1940*/  IMAD.WIDE.U32 R4, R11, 0x4, R4 ;  /* 0x000000040b047825 */ /* 0x001fca00078e0004 */
[----:B------:R-:W-:-:S07]  /*1950*/  MOV R11, R5 ;  /* 0x00000005000b7202 */ /* 0x000fce0000000f00 */
.L_x_11:
[----:B------:R-:W-:-:S06]  /*1960*/  MOV R5, R11 ;  /* 0x0000000b00057202 */ /* 0x000fcc0000000f00 */
[----:B------:R0:W2:Y:S01]  /*1970*/  LDG.E R5, desc[UR8][R4.64] ;  /* 0x0000000804057981 */ /* 0x0000a2000c1e1900 */
[----:B------:R-:W-:-:S04]  /*1980*/  UIADD3 UR5, UPT, UPT, UR5, 0x1, URZ ;  /* 0x0000000105057890 */ /* 0x000fc8000fffe0ff */
[----:B------:R-:W-:Y:S01]  /*1990*/  UISETP.NE.AND UP0, UPT, UR5, URZ, UPT ;  /* 0x000000ff0500728c */ /* 0x000fe2000bf05270 */
[----:B0-----:R-:W-:-:S04]  /*19a0*/  IADD3 R4, P1, PT, R4, 0x4, RZ ;  /* 0x0000000404047810 */ /* 0x001fc80007f3e0ff */
[----:B------:R-:W-:Y:S01]  /*19b0*/  IADD3.X R11, PT, PT, RZ, R11, RZ, P1, !PT ;  /* 0x0000000bff0b7210 */ /* 0x000fe20000ffe4ff */
[----:B--2--5:R-:W-:-:S04]  /*19c0*/  FADD R8, R5, -R0 ;  /* 0x8000000005087221 */ /* 0x024fc80000000000 */
[----:B------:R-:W-:-:S05]  /*19d0*/  FMUL R8, R8, 1.4426950216293334961 ;  /* 0x3fb8aa3b08087820 */ /* 0x000fca0000400000 */
[----:B------:R-:W-:-:S13]  /*19e0*/  FSETP.GEU.AND P0, PT, R8, -126, PT ;  /* 0xc2fc00000800780b */ /* 0x000fda0003f0e000 */
[----:B------:R-:W-:-:S04]  /*19f0*/  @!P0 FMUL R8, R8, 0.5 ;  /* 0x3f00000008088820 */ /* 0x000fc80000400000 */
[----:B------:R-:W0:Y:S02]  /*1a00*/  MUFU.EX2 R10, R8 ;  /* 0x00000008000a7308 */ /* 0x000e240000000800 */
[----:B0-----:R-:W-:-:S04]  /*1a10*/  @!P0 FMUL R10, R10, R10 ;  /* 0x0000000a0a0a8220 */ /* 0x001fc80000400000 */
[----:B------:R-:W-:Y:S01]  /*1a20*/  FADD R9, R10, R9 ;  /* 0x000000090a097221 */ /* 0x000fe20000000000 */
[----:B------:R-:W-:Y:S06]  /*1a30*/  BRA.U UP0, `(.L_x_11) ;  /* 0xfffffffd00c87547 */ /* 0x000fec000b83ffff */
.L_x_6:
[----:B------:R-:W-:-:S06]  /*1a40*/  IMAD.WIDE R2, R7, 0x4, R2 ;  /* 0x0000000407027825 */ /* 0x000fcc00078e0202 */
[----:B------:R-:W2:Y:S01]  /*1a50*/  LDG.E R3, desc[UR8][R2.64] ;  /* 0x0000000802037981 */ /* 0x000ea2000c1e1900 */
[----:B------:R-:W0:Y:S01]  /*1a60*/  MUFU.RCP R8, R9 ;  /* 0x0000000900087308 */ /* 0x000e220000001000 */
[----:B------:R-:W-:Y:S01]  /*1a70*/  BSSY.RECONVERGENT B0, `(.L_x_12) ;  /* 0x0000013000007945 */ /* 0x000fe20003800200 */
[----:B------:R-:W-:Y:S01]  /*1a80*/  IADD3 R6, PT, PT, R7, R6, RZ ;  /* 0x0000000607067210 */ /* 0x000fe20007ffe0ff */
[----:B0-----:R-:W-:-:S04]  /*1a90*/  FFMA R5, R8, -R9, 1 ;  /* 0x3f80000008057423 */ /* 0x001fc80000000809 */
[----:B------:R-:W-:Y:S01]  /*1aa0*/  FFMA R5, R8, R5, R8 ;  /* 0x0000000508057223 */ /* 0x000fe20000000008 */
[----:B--2--5:R-:W-:-:S04]  /*1ab0*/  FADD R0, R3, -R0 ;  /* 0x8000000003007221 */ /* 0x024fc80000000000 */
[----:B------:R-:W-:-:S05]  /*1ac0*/  FMUL R4, R0, 1.4426950216293334961 ;  /* 0x3fb8aa3b00047820 */ /* 0x000fca0000400000 */
[----:B------:R-:W-:-:S13]  /*1ad0*/  FSETP.GEU.AND P0, PT, R4, -126, PT ;  /* 0xc2fc00000400780b */ /* 0x000fda0003f0e000 */
[----:B------:R-:W-:-:S04]  /*1ae0*/  @!P0 FMUL R4, R4, 0.5 ;  /* 0x3f00000004048820 */ /* 0x000fc80000400000 */
[----:B------:R-:W0:Y:S02]  /*1af0*/  MUFU.EX2 R0, R4 ;  /* 0x0000000400007308 */ /* 0x000e240000000800 */
[----:B0-----:R-:W-:-:S06]  /*1b00*/  @!P0 FMUL R0, R0, R0 ;  /* 0x0000000000008220 */ /* 0x001fcc0000400000 */
[----:B------:R-:W0:Y:S01]  /*1b10*/  FCHK P0, R0, R9 ;  /* 0x0000000900007302 */ /* 0x000e220000000000 */
[----:B------:R-:W-:-:S04]  /*1b20*/  FFMA R2, R0, R5, RZ ;  /* 0x0000000500027223 */ /* 0x000fc800000000ff */
[----:B------:R-:W-:-:S04]  /*1b30*/  FFMA R3, R2, -R9, R0 ;  /* 0x8000000902037223 */ /* 0x000fc80000000000 */
[----:B------:R-:W-:Y:S01]  /*1b40*/  FFMA R5, R5, R3, R2 ;  /* 0x0000000305057223 */ /* 0x000fe20000000002 */
[----:B0-----:R-:W-:Y:S06]  /*1b50*/  @!P0 BRA `(.L_x_13) ;  /* 0x0000000000108947 */ /* 0x001fec0003800000 */
[----:B------:R-:W-:Y:S02]  /*1b60*/  MOV R3, R9 ;  /* 0x0000000900037202 */ /* 0x000fe40000000f00 */
[----:B------:R-:W-:-:S07]  /*1b70*/  MOV R2, 0x1b90 ;  /* 0x00001b9000027802 */ /* 0x000fce0000000f00 */
[----:B------:R-:W-:Y:S05]  /*1b80*/  CALL.REL.NOINC `($__internal_0_$__cuda_sm3x_div_rn_noftz_f32_slowpath) ;  /* 0x0000000000187944 */ /* 0x000fea0003c00000 */
[----:B------:R-:W-:-:S07]  /*1b90*/  MOV R5, R0 ;  /* 0x0000000000057202 */ /* 0x000fce0000000f00 */
.L_x_13:
[----:B------:R-:W-:Y:S05]  /*1ba0*/  BSYNC.RECONVERGENT B0 ;  /* 0x0000000000007941 */ /* 0x000fea0003800200 */
.L_x_12:
[----:B------:R-:W0:Y:S02]  /*1bb0*/  LDC.64 R2, c[0x0][0x390] ;  /* 0x0000e400ff027b82 */ /* 0x000e240000000a00 */
[----:B0-----:R-:W-:-:S05]  /*1bc0*/  IMAD.WIDE R6, R6, 0x4, R2 ;  /* 0x0000000406067825 */ /* 0x001fca00078e0202 */
[----:B------:R-:W-:Y:S01]  /*1bd0*/  STG.E desc[UR8][R6.64], R5 ;  /* 0x0000000506007986 */ /* 0x000fe2000c101908 */
[----:B------:R-:W-:Y:S05]  /*1be0*/  EXIT ;  /* 0x000000000000794d */ /* 0x000fea0003800000 */
        .weak           $__internal_0_$__cuda_sm3x_div_rn_noftz_f32_slowpath
        .type           $__internal_0_$__cuda_sm3x_div_rn_noftz_f32_slowpath,@function
        .size           $__internal_0_$__cuda_sm3x_div_rn_noftz_f32_slowpath,(.L_x_26 - $__internal_0_$__cuda_sm3x_div_rn_noftz_f32_slowpath)
$__internal_0_$__cuda_sm3x_div_rn_noftz_f32_slowpath:
[----:B------:R-:W-:Y:S01]  /*1bf0*/  SHF.R.U32.HI R5, RZ, 0x17, R3 ;  /* 0x00000017ff057819 */ /* 0x000fe20000011603 */
[----:B------:R-:W-:Y:S01]  /*1c00*/  BSSY.RECONVERGENT B1, `(.L_x_14) ;  /* 0x0000062000017945 */ /* 0x000fe20003800200 */
[----:B------:R-:W-:Y:S02]  /*1c10*/  SHF.R.U32.HI R4, RZ, 0x17, R0 ;  /* 0x00000017ff047819 */ /* 0x000fe40000011600 */
[----:B------:R-:W-:Y:S02]  /*1c20*/  LOP3.LUT R12, R5, 0xff, RZ, 0xc0, !PT ;  /* 0x000000ff050c7812 */ /* 0x000fe400078ec0ff */
[----:B------:R-:W-:Y:S02]  /*1c30*/  LOP3.LUT R9, R4, 0xff, RZ, 0xc0, !PT ;  /* 0x000000ff04097812 */ /* 0x000fe400078ec0ff */
[----:B------:R-:W-:Y:S02]  /*1c40*/  IADD3 R7, PT, PT, R12, -0x1, RZ ;  /* 0xffffffff0c077810 */ /* 0x000fe40007ffe0ff */
[----:B------:R-:W-:-:S02]  /*1c50*/  IADD3 R5, PT, PT, R9, -0x1, RZ ;  /* 0xffffffff09057810 */ /* 0x000fc40007ffe0ff */
[----:B------:R-:W-:-:S04]  /*1c60*/  ISETP.GT.U32.AND P0, PT, R7, 0xfd, PT ;  /* 0x000000fd0700780c */ /* 0x000fc80003f04070 */
[----:B------:R-:W-:-:S13]  /*1c70*/  ISETP.GT.U32.OR P0, PT, R5, 0xfd, P0 ;  /* 0x000000fd0500780c */ /* 0x000fda0000704470 */
[----:B------:R-:W-:Y:S01]  /*1c80*/  @!P0 MOV R4, RZ ;  /* 0x000000ff00048202 */ /* 0x000fe20000000f00 */
[----:B------:R-:W-:Y:S06]  /*1c90*/  @!P0 BRA `(.L_x_15) ;  /* 0x00000000005c8947 */ /* 0x000fec0003800000 */
[----:B------:R-:W-:Y:S02]  /*1ca0*/  FSETP.GTU.FTZ.AND P0, PT, |R0|, +INF , PT ;  /* 0x7f8000000000780b */ /* 0x000fe40003f1c200 */
[----:B------:R-:W-:-:S04]  /*1cb0*/  FSETP.GTU.FTZ.AND P1, PT, |R3|, +INF , PT ;  /* 0x7f8000000300780b */ /* 0x000fc80003f3c200 */
[----:B------:R-:W-:-:S13]  /*1cc0*/  PLOP3.LUT P0, PT, P0, P1, PT, 0xf8, 0x8f ;  /* 0x00000000008f781c */ /* 0x000fda0000703f70 */
[----:B------:R-:W-:Y:S05]  /*1cd0*/  @P0 BRA `(.L_x_16) ;  /* 0x00000004004c0947 */ /* 0x000fea0003800000 */
[----:B------:R-:W-:-:S13]  /*1ce0*/  LOP3.LUT P0, RZ, R3, 0x7fffffff, R0, 0xc8, !PT ;  /* 0x7fffffff03ff7812 */ /* 0x000fda000780c800 */
[----:B------:R-:W-:Y:S05]  /*1cf0*/  @!P0 BRA `(.L_x_17) ;  /* 0x00000004003c8947 */ /* 0x000fea0003800000 */
[C---:B------:R-:W-:Y:S02]  /*1d00*/  FSETP.NEU.FTZ.AND P0, PT, |R0|.reuse, +INF , PT ;  /* 0x7f8000000000780b */ /* 0x040fe40003f1d200 */
[----:B------:R-:W-:Y:S02]  /*1d10*/  FSETP.NEU.FTZ.AND P2, PT, |R3|, +INF , PT ;  /* 0x7f8000000300780b */ /* 0x000fe40003f5d200 */
[----:B------:R-:W-:-:S11]  /*1d20*/  FSETP.NEU.FTZ.AND P1, PT, |R0|, +INF , PT ;  /* 0x7f8000000000780b */ /* 0x000fd60003f3d200 */
[----:B------:R-:W-:Y:S05]  /*1d30*/  @!P2 BRA !P0, `(.L_x_17) ;  /* 0x00000004002ca947 */ /* 0x000fea0004000000 */
[----:B------:R-:W-:-:S04]  /*1d40*/  LOP3.LUT P0, RZ, R0, 0x7fffffff, RZ, 0xc0, !PT ;  /* 0x7fffffff00ff7812 */ /* 0x000fc8000780c0ff */
[----:B------:R-:W-:-:S13]  /*1d50*/  PLOP3.LUT P0, PT, P2, P0, PT, 0x2f, 0xf2 ;  /* 0x0000000000f2781c */ /* 0x000fda0001700577 */
[----:B------:R-:W-:Y:S05]  /*1d60*/  @P0 BRA `(.L_x_18) ;  /* 0x0000000400180947 */ /* 0x000fea0003800000 */
[----:B------:R-:W-:-:S04]  /*1d70*/  LOP3.LUT P0, RZ, R3, 0x7fffffff, RZ, 0xc0, !PT ;  /* 0x7fffffff03ff7812 */ /* 0x000fc8000780c0ff */
[----:B------:R-:W-:-:S13]  /*1d80*/  PLOP3.LUT P0, PT, P1, P0, PT, 0x2f, 0xf2 ;  /* 0x0000000000f2781c */ /* 0x000fda0000f00577 */
[----:B------:R-:W-:Y:S05]  /*1d90*/  @P0 BRA `(.L_x_19) ;  /* 0x0000000400000947 */ /* 0x000fea0003800000 */
[----:B------:R-:W-:Y:S02]  /*1da0*/  ISETP.GE.AND P0, PT, R5, RZ, PT ;  /* 0x000000ff0500720c */ /* 0x000fe40003f06270 */
[----:B------:R-:W-:-:S11]  /*1db0*/  ISETP.GE.AND P1, PT, R7, RZ, PT ;  /* 0x000000ff0700720c */ /* 0x000fd60003f26270 */
[----:B------:R-:W-:Y:S01]  /*1dc0*/  @P0 MOV R4, RZ ;  /* 0x000000ff00040202 */ /* 0x000fe20000000f00 */
[----:B------:R-:W-:Y:S01]  /*1dd0*/  @!P0 FFMA R0, R0, 1.84467440737095516160e+19, RZ ;  /* 0x5f80000000008823 */ /* 0x000fe200000000ff */
[----:B------:R-:W-:Y:S01]  /*1de0*/  @!P0 MOV R4, 0xffffffc0 ;  /* 0xffffffc000048802 */ /* 0x000fe20000000f00 */
[----:B------:R-:W-:-:S03]  /*1df0*/  @!P1 FFMA R3, R3, 1.84467440737095516160e+19, RZ ;  /* 0x5f80000003039823 */ /* 0x000fc600000000ff */
[----:B------:R-:W-:-:S07]  /*1e00*/  @!P1 IADD3 R4, PT, PT, R4, 0x40, RZ ;  /* 0x0000004004049810 */ /* 0x000fce0007ffe0ff */
.L_x_15:
[----:B------:R-:W-:Y:S01]  /*1e10*/  LEA R8, R12, 0xc0800000, 0x17 ;  /* 0xc08000000c087811 */ /* 0x000fe200078eb8ff */
[----:B------:R-:W-:Y:S03]  /*1e20*/  BSSY.RECONVERGENT B2, `(.L_x_20) ;  /* 0x0000036000027945 */ /* 0x000fe60003800200 */
[----:B------:R-:W-:Y:S02]  /*1e30*/  IADD3 R8, PT, PT, -R8, R3, RZ ;  /* 0x0000000308087210 */ /* 0x000fe40007ffe1ff */
[----:B------:R-:W-:Y:S02]  /*1e40*/  IADD3 R3, PT, PT, R9, -0x7f, RZ ;  /* 0xffffff8109037810 */ /* 0x000fe40007ffe0ff */
[----:B------:R-:W0:Y:S01]  /*1e50*/  MUFU.RCP R5, R8 ;  /* 0x0000000800057308 */ /* 0x000e220000001000 */
[----:B------:R-:W-:Y:S02]  /*1e60*/  FADD.FTZ R7, -R8, -RZ ;  /* 0x800000ff08077221 */ /* 0x000fe40000010100 */
[----:B------:R-:W-:-:S02]  /*1e70*/  IMAD R0, R3, -0x800000, R0 ;  /* 0xff80000003007824 */ /* 0x000fc400078e0200 */
[----:B0-----:R-:W-:-:S04]  /*1e80*/  FFMA R10, R5, R7, 1 ;  /* 0x3f800000050a7423 */ /* 0x001fc80000000007 */
[----:B------:R-:W-:-:S04]  /*1e90*/  FFMA R14, R5, R10, R5 ;  /* 0x0000000a050e7223 */ /* 0x000fc80000000005 */
[----:B------:R-:W-:-:S04]  /*1ea0*/  FFMA R5, R0, R14, RZ ;  /* 0x0000000e00057223 */ /* 0x000fc800000000ff */
[----:B------:R-:W-:-:S04]  /*1eb0*/  FFMA R10, R7, R5, R0 ;  /* 0x00000005070a7223 */ /* 0x000fc80000000000 */
[----:B------:R-:W-:Y:S01]  /*1ec0*/  FFMA R9, R14, R10, R5 ;  /* 0x0000000a0e097223 */ /* 0x000fe20000000005 */
[----:B------:R-:W-:-:S03]  /*1ed0*/  IADD3 R5, PT, PT, R3, 0x7f, -R12 ;  /* 0x0000007f03057810 */ /* 0x000fc60007ffe80c */
[----:B------:R-:W-:Y:S01]  /*1ee0*/  FFMA R10, R7, R9, R0 ;  /* 0x00000009070a7223 */ /* 0x000fe20000000000 */
[----:B------:R-:W-:-:S03]  /*1ef0*/  IADD3 R5, PT, PT, R5, R4, RZ ;  /* 0x0000000405057210 */ /* 0x000fc60007ffe0ff */
[----:B------:R-:W-:-:S05]  /*1f00*/  FFMA R0, R14, R10, R9 ;  /* 0x0000000a0e007223 */ /* 0x000fca0000000009 */
[----:B------:R-:W-:-:S04]  /*1f10*/  SHF.R.U32.HI R3, RZ, 0x17, R0 ;  /* 0x00000017ff037819 */ /* 0x000fc80000011600 */
[----:B------:R-:W-:-:S04]  /*1f20*/  LOP3.LUT R3, R3, 0xff, RZ, 0xc0, !PT ;  /* 0x000000ff03037812 */ /* 0x000fc800078ec0ff */
[----:B------:R-:W-:-:S04]  /*1f30*/  IADD3 R7, PT, PT, R3, R5, RZ ;  /* 0x0000000503077210 */ /* 0x000fc80007ffe0ff */
[----:B------:R-:W-:-:S04]  /*1f40*/  IADD3 R3, PT, PT, R7, -0x1, RZ ;  /* 0xffffffff07037810 */ /* 0x000fc80007ffe0ff */
[----:B------:R-:W-:-:S13]  /*1f50*/  ISETP.GE.U32.AND P0, PT, R3, 0xfe, PT ;  /* 0x000000fe0300780c */ /* 0x000fda0003f06070 */
[----:B------:R-:W-:Y:S05]  /*1f60*/  @!P0 BRA `(.L_x_21) ;  /* 0x0000000000808947 */ /* 0x000fea0003800000 */
[----:B------:R-:W-:-:S13]  /*1f70*/  ISETP.GT.AND P0, PT, R7, 0xfe, PT ;  /* 0x000000fe0700780c */ /* 0x000fda0003f04270 */
[----:B------:R-:W-:Y:S05]  /*1f80*/  @P0 BRA `(.L_x_22) ;  /* 0x00000000006c0947 */ /* 0x000fea0003800000 */
[----:B------:R-:W-:-:S13]  /*1f90*/  ISETP.GE.AND P0, PT, R7, 0x1, PT ;  /* 0x000000010700780c */ /* 0x000fda0003f06270 */
[----:B------:R-:W-:Y:S05]  /*1fa0*/  @P0 BRA `(.L_x_23) ;  /* 0x0000000000740947 */ /* 0x000fea0003800000 */
[----:B------:R-:W-:Y:S02]  /*1fb0*/  ISETP.GE.AND P0, PT, R7, -0x18, PT ;  /* 0xffffffe80700780c */ /* 0x000fe40003f06270 */
[----:B------:R-:W-:-:S11]  /*1fc0*/  LOP3.LUT R0, R0, 0x80000000, RZ, 0xc0, !PT ;  /* 0x8000000000007812 */ /* 0x000fd600078ec0ff */
[----:B------:R-:W-:Y:S05]  /*1fd0*/  @!P0 BRA `(.L_x_23) ;  /* 0x0000000000688947 */ /* 0x000fea0003800000 */
[CCC-:B------:R-:W-:Y:S01]  /*1fe0*/  FFMA.RZ R3, R14.reuse, R10.reuse, R9.reuse ;  /* 0x0000000a0e037223 */ /* 0x1c0fe2000000c009 */
[C---:B------:R-:W-:Y:S01]  /*1ff0*/  IADD3 R8, PT, PT, R7.reuse, 0x20, RZ ;  /* 0x0000002007087810 */ /* 0x040fe20007ffe0ff */
[CCC-:B------:R-:W-:Y:S01]  /*2000*/  FFMA.RM R4, R14.reuse, R10.reuse, R9.reuse ;  /* 0x0000000a0e047223 */ /* 0x1c0fe20000004009 */
[----:B------:R-:W-:Y:S02]  /*2010*/  ISETP.NE.AND P2, PT, R7, RZ, PT ;  /* 0x000000ff0700720c */ /* 0x000fe40003f45270 */
[----:B------:R-:W-:Y:S01]  /*2020*/  LOP3.LUT R5, R3, 0x7fffff, RZ, 0xc0, !PT ;  /* 0x007fffff03057812 */ /* 0x000fe200078ec0ff */
[----:B------:R-:W-:Y:S01]  /*2030*/  FFMA.RP R3, R14, R10, R9 ;  /* 0x0000000a0e037223 */ /* 0x000fe20000008009 */
[----:B------:R-:W-:Y:S02]  /*2040*/  ISETP.NE.AND P1, PT, R7, RZ, PT ;  /* 0x000000ff0700720c */ /* 0x000fe40003f25270 */
[----:B------:R-:W-:Y:S02]  /*2050*/  LOP3.LUT R5, R5, 0x800000, RZ, 0xfc, !PT ;  /* 0x0080000005057812 */ /* 0x000fe400078efcff */
[----:B------:R-:W-:-:S02]  /*2060*/  IADD3 R7, PT, PT, -R7, RZ, RZ ;  /* 0x000000ff07077210 */ /* 0x000fc40007ffe1ff */
[----:B------:R-:W-:Y:S02]  /*2070*/  SHF.L.U32 R8, R5, R8, RZ ;  /* 0x0000000805087219 */ /* 0x000fe400000006ff */
[----:B------:R-:W-:Y:S02]  /*2080*/  FSETP.NEU.FTZ.AND P0, PT, R3, R4, PT ;  /* 0x000000040300720b */ /* 0x000fe40003f1d000 */
[----:B------:R-:W-:Y:S02]  /*2090*/  SEL R4, R7, RZ, P2 ;  /* 0x000000ff07047207 */ /* 0x000fe40001000000 */
[----:B------:R-:W-:Y:S02]  /*20a0*/  ISETP.NE.AND P1, PT, R8, RZ, P1 ;  /* 0x000000ff0800720c */ /* 0x000fe40000f25270 */
[----:B------:R-:W-:Y:S02]  /*20b0*/  SHF.R.U32.HI R4, RZ, R4, R5 ;  /* 0x00000004ff047219 */ /* 0x000fe40000011605 */
[----:B------:R-:W-:-:S02]  /*20c0*/  PLOP3.LUT P0, PT, P0, P1, PT, 0xf8, 0x8f ;  /* 0x00000000008f781c */ /* 0x000fc40000703f70 */
[----:B------:R-:W-:Y:S02]  /*20d0*/  SHF.R.U32.HI R8, RZ, 0x1, R4 ;  /* 0x00000001ff087819 */ /* 0x000fe40000011604 */
[----:B------:R-:W-:-:S04]  /*20e0*/  SEL R3, RZ, 0x1, !P0 ;  /* 0x00000001ff037807 */ /* 0x000fc80004000000 */
[----:B------:R-:W-:-:S04]  /*20f0*/  LOP3.LUT R3, R3, 0x1, R8, 0xf8, !PT ;  /* 0x0000000103037812 */ /* 0x000fc800078ef808 */
[----:B------:R-:W-:-:S04]  /*2100*/  LOP3.LUT R3, R3, R4, RZ, 0xc0, !PT ;  /* 0x0000000403037212 */ /* 0x000fc800078ec0ff */
[----:B------:R-:W-:-:S04]  /*2110*/  IADD3 R3, PT, PT, R8, R3, RZ ;  /* 0x0000000308037210 */ /* 0x000fc80007ffe0ff */
[----:B------:R-:W-:Y:S01]  /*2120*/  LOP3.LUT R0, R3, R0, RZ, 0xfc, !PT ;  /* 0x0000000003007212 */ /* 0x000fe200078efcff */
[----:B------:R-:W-:Y:S06]  /*2130*/  BRA `(.L_x_23) ;  /* 0x0000000000107947 */ /* 0x000fec0003800000 */
.L_x_22:
[----:B------:R-:W-:-:S04]  /*2140*/  LOP3.LUT R0, R0, 0x80000000, RZ, 0xc0, !PT ;  /* 0x8000000000007812 */ /* 0x000fc800078ec0ff */
[----:B------:R-:W-:Y:S01]  /*2150*/  LOP3.LUT R0, R0, 0x7f800000, RZ, 0xfc, !PT ;  /* 0x7f80000000007812 */ /* 0x000fe200078efcff */
[----:B------:R-:W-:Y:S06]  /*2160*/  BRA `(.L_x_23) ;  /* 0x0000000000047947 */ /* 0x000fec0003800000 */
.L_x_21:
[----:B------:R-:W-:-:S07]  /*2170*/  LEA R0, R5, R0, 0x17 ;  /* 0x0000000005007211 */ /* 0x000fce00078eb8ff */
.L_x_23:
[----:B------:R-:W-:Y:S05]  /*2180*/  BSYNC.RECONVERGENT B2 ;  /* 0x0000000000027941 */ /* 0x000fea0003800200 */
.L_x_20:
[----:B------:R-:W-:Y:S05]  /*2190*/  BRA `(.L_x_24) ;  /* 0x0000000000207947 */ /* 0x000fea0003800000 */
.L_x_19:
[----:B------:R-:W-:-:S04]  /*21a0*/  LOP3.LUT R0, R3, 0x80000000, R0, 0x48, !PT ;  /* 0x8000000003007812 */ /* 0x000fc800078e4800 */
[----:B------:R-:W-:Y:S01]  /*21b0*/  LOP3.LUT R0, R0, 0x7f800000, RZ, 0xfc, !PT ;  /* 0x7f80000000007812 */ /* 0x000fe200078efcff */
[----:B------:R-:W-:Y:S06]  /*21c0*/  BRA `(.L_x_24) ;  /* 0x0000000000147947 */ /* 0x000fec0003800000 */
.L_x_18:
[----:B------:R-:W-:Y:S01]  /*21d0*/  LOP3.LUT R0, R3, 0x80000000, R0, 0x48, !PT ;  /* 0x8000000003007812 */ /* 0x000fe200078e4800 */
[----:B------:R-:W-:Y:S06]  /*21e0*/  BRA `(.L_x_24) ;  /* 0x00000000000c7947 */ /* 0x000fec0003800000 */
.L_x_17:
[----:B------:R-:W0:Y:S01]  /*21f0*/  MUFU.RSQ R0, -QNAN ;  /* 0xffc0000000007908 */ /* 0x000e220000001400 */
[----:B------:R-:W-:Y:S05]  /*2200*/  BRA `(.L_x_24) ;  /* 0x0000000000047947 */ /* 0x000fea0003800000 */
.L_x_16:
[----:B------:R-:W-:-:S07]  /*2210*/  FADD.FTZ R0, R0, R3 ;  /* 0x0000000300007221 */ /* 0x000fce0000010000 */
.L_x_24:
[----:B------:R-:W-:Y:S05]  /*2220*/  BSYNC.RECONVERGENT B1 ;  /* 0x0000000000017941 */ /* 0x000fea0003800200 */
.L_x_14:
[----:B------:R-:W-:-:S04]  /*2230*/  HFMA2 R3, -RZ, RZ, 0, 0 ;  /* 0x00000000ff037431 */ /* 0x000fc800000001ff */
[----:B0-----:R-:W-:Y:S05]  /*2240*/  RET.REL.NODEC R2 `(_Z7softmaxiiPfS_) ;  /* 0xffffffdc026c7950 */ /* 0x001fea0003c3ffff */
.L_x_25:
[----:B------:R-:W-:-:S00]  /*2250*/  BRA `(.L_x_25) ;  /* 0xfffffffc00fc7947 */ /* 0x000fc0000383ffff */
[----:B------:R-:W-:-:S00]  /*2260*/  NOP ;  /* 0x0000000000007918 */ /* 0x000fc00000000000 */
        /* <DEDUP_REMOVED lines=9> */
.L_x_26:


//--------------------- .nv.shared.reserved.0     --------------------------
	.section	.nv.shared.reserved.0,"aw",@nobits
	.weak		__nv_reservedSMEM_offset_0_alias
	.size		__nv_reservedSMEM_offset_0_alias, 0, 64
	.other		__nv_reservedSMEM_offset_0_alias,@"STO_CUDA_RESERVED_SHARED STV_DEFAULT"
__nv_reservedSMEM_offset_0_alias:
	.zero		0
	.zero		64


//--------------------- .nv.constant0._Z7softmaxiiPfS_ --------------------------
	.section	.nv.constant0._Z7softmaxiiPfS_,"a",@progbits
	.sectionflags	@""
	.align	4
.nv.constant0._Z7softmaxiiPfS_:
	.zero		920


//--------------------- SYMBOLS --------------------------

	.type		.nv.reservedSmem.offset0,@object
	.size		.nv.reservedSmem.offset0,0x4
